
	.version 1.4
.target sm_10, map_f64_to_f32

	


	
	


	
	
	
	
	
	
	

.file	1	"<command-line>"
.file	2	"/tmp/tmpxft_00006d0f_00000000-10_rayTracing.compute_10.cudafe2.gpu"
.file	3	"rayTracing_kernel.cu"
.file	4	"/tmp/tmpxft_00006d0f_00000000-6_rayTracing.compute_10.cudafe1.gpu"
.file	5	"/usr/lib/gcc/x86_64-linux-gnu/4.6/include/stddef.h"
.file	6	"/home/gpgpu-sim/cuda/toolkit/4.2/cuda/include/crt/device_runtime.h"
.file	7	"/home/gpgpu-sim/cuda/toolkit/4.2/cuda/include/host_defines.h"
.file	8	"/home/gpgpu-sim/cuda/toolkit/4.2/cuda/include/builtin_types.h"
.file	9	"/home/gpgpu-sim/cuda/toolkit/4.2/cuda/include/device_types.h"
.file	10	"/home/gpgpu-sim/cuda/toolkit/4.2/cuda/include/driver_types.h"
.file	11	"/home/gpgpu-sim/cuda/toolkit/4.2/cuda/include/surface_types.h"
.file	12	"/home/gpgpu-sim/cuda/toolkit/4.2/cuda/include/texture_types.h"
.file	13	"/home/gpgpu-sim/cuda/toolkit/4.2/cuda/include/vector_types.h"
.file	14	"/home/gpgpu-sim/cuda/toolkit/4.2/cuda/include/device_launch_parameters.h"
.file	15	"/home/gpgpu-sim/cuda/toolkit/4.2/cuda/include/crt/storage_class.h"
.file	16	"/usr/include/x86_64-linux-gnu/sys/types.h"
.file	17	"../../common/inc/cutil_math.h"
.file	18	"/home/gpgpu-sim/cuda/toolkit/4.2/cuda/include/common_functions.h"
.file	19	"/home/gpgpu-sim/cuda/toolkit/4.2/cuda/include/math_functions.h"
.file	20	"/home/gpgpu-sim/cuda/toolkit/4.2/cuda/include/math_constants.h"
.file	21	"/home/gpgpu-sim/cuda/toolkit/4.2/cuda/include/device_functions.h"
.file	22	"/home/gpgpu-sim/cuda/toolkit/4.2/cuda/include/sm_11_atomic_functions.h"
.file	23	"/home/gpgpu-sim/cuda/toolkit/4.2/cuda/include/sm_12_atomic_functions.h"
.file	24	"/home/gpgpu-sim/cuda/toolkit/4.2/cuda/include/sm_13_double_functions.h"
.file	25	"/home/gpgpu-sim/cuda/toolkit/4.2/cuda/include/sm_20_atomic_functions.h"
.file	26	"/home/gpgpu-sim/cuda/toolkit/4.2/cuda/include/sm_20_intrinsics.h"
.file	27	"/home/gpgpu-sim/cuda/toolkit/4.2/cuda/include/sm_30_intrinsics.h"
.file	28	"/home/gpgpu-sim/cuda/toolkit/4.2/cuda/include/surface_functions.h"
.file	29	"/home/gpgpu-sim/cuda/toolkit/4.2/cuda/include/texture_fetch_functions.h"
.file	30	"/home/gpgpu-sim/cuda/toolkit/4.2/cuda/include/math_functions_dbl_ptx1.h"

.const .align 16 .b8 MView[48];
.const .align 4 .b8 cnode[160];

.entry _Z6renderPjP4Nodejjff (
.param .u64 __cudaparm__Z6renderPjP4Nodejjff_result,
.param .u64 __cudaparm__Z6renderPjP4Nodejjff_dnode,
.param .u32 __cudaparm__Z6renderPjP4Nodejjff_imageW,
.param .u32 __cudaparm__Z6renderPjP4Nodejjff_imageH,
.param .f32 __cudaparm__Z6renderPjP4Nodejjff_pas,
.param .f32 __cudaparm__Z6renderPjP4Nodejjff_df)
{
.reg .u32 %r<209>;
.reg .u64 %rd<21>;
.reg .f32 %f<515>;
.reg .pred %p<74>;
.local .align 16 .b8 __cuda___cuda_local_var_18130_9_non_const_pile_16240[80];
.loc	3	504	0
$LDWbegin__Z6renderPjP4Nodejjff:
.loc	3	520	0
mov.f32 %f1, 0f00000000; 
	st.local.f32 [__cuda___cuda_local_var_18130_9_non_const_pile_16240+0], %f1;
mov.f32 %f2, 0f00000000; 
	st.local.f32 [__cuda___cuda_local_var_18130_9_non_const_pile_16240+4], %f2;
mov.f32 %f3, 0f00000000; 
	st.local.f32 [__cuda___cuda_local_var_18130_9_non_const_pile_16240+8], %f3;
mov.f32 %f4, 0f3f800000; 
	st.local.f32 [__cuda___cuda_local_var_18130_9_non_const_pile_16240+12], %f4;
mov.f32 %f5, 0f00000000; 
	st.local.f32 [__cuda___cuda_local_var_18130_9_non_const_pile_16240+16], %f5;
mov.f32 %f6, 0f00000000; 
	st.local.f32 [__cuda___cuda_local_var_18130_9_non_const_pile_16240+20], %f6;
mov.f32 %f7, 0f00000000; 
	st.local.f32 [__cuda___cuda_local_var_18130_9_non_const_pile_16240+24], %f7;
mov.f32 %f8, 0f3f800000; 
	st.local.f32 [__cuda___cuda_local_var_18130_9_non_const_pile_16240+28], %f8;
mov.f32 %f9, 0f00000000; 
	st.local.f32 [__cuda___cuda_local_var_18130_9_non_const_pile_16240+32], %f9;
mov.f32 %f10, 0f00000000; 
	st.local.f32 [__cuda___cuda_local_var_18130_9_non_const_pile_16240+36], %f10;
mov.f32 %f11, 0f00000000; 
	st.local.f32 [__cuda___cuda_local_var_18130_9_non_const_pile_16240+40], %f11;
mov.f32 %f12, 0f3f800000; 
	st.local.f32 [__cuda___cuda_local_var_18130_9_non_const_pile_16240+44], %f12;
mov.f32 %f13, 0f00000000; 
	st.local.f32 [__cuda___cuda_local_var_18130_9_non_const_pile_16240+48], %f13;
mov.f32 %f14, 0f00000000; 
	st.local.f32 [__cuda___cuda_local_var_18130_9_non_const_pile_16240+52], %f14;
mov.f32 %f15, 0f00000000; 
	st.local.f32 [__cuda___cuda_local_var_18130_9_non_const_pile_16240+56], %f15;
mov.f32 %f16, 0f3f800000; 
	st.local.f32 [__cuda___cuda_local_var_18130_9_non_const_pile_16240+60], %f16;
mov.f32 %f17, 0f00000000; 
	st.local.f32 [__cuda___cuda_local_var_18130_9_non_const_pile_16240+64], %f17;
mov.f32 %f18, 0f00000000; 
	st.local.f32 [__cuda___cuda_local_var_18130_9_non_const_pile_16240+68], %f18;
mov.f32 %f19, 0f00000000; 
	st.local.f32 [__cuda___cuda_local_var_18130_9_non_const_pile_16240+72], %f19;
mov.f32 %f20, 0f3f800000; 
	st.local.f32 [__cuda___cuda_local_var_18130_9_non_const_pile_16240+76], %f20;
cvt.u32.u16 %r1, %ctaid.x;
cvt.u32.u16 %r2, %ntid.x;
mul24.lo.u32 %r3, %r1, %r2;
cvt.u32.u16 %r4, %ctaid.y;
cvt.u32.u16 %r5, %ntid.y;
mul24.lo.u32 %r6, %r4, %r5;
cvt.u32.u16 %r7, %tid.x;
add.u32 %r8, %r7, %r3;
cvt.u32.u16 %r9, %tid.y;
add.u32 %r10, %r9, %r6;
ld.param.u32 %r11, [__cudaparm__Z6renderPjP4Nodejjff_imageH];
ld.param.u32 %r12, [__cudaparm__Z6renderPjP4Nodejjff_imageW];
set.lt.u32.u32 %r13, %r8, %r12;
neg.s32 %r14, %r13;
set.lt.u32.u32 %r15, %r10, %r11;
neg.s32 %r16, %r15;
and.b32 %r17, %r14, %r16;
mov.u32 %r18, 0;
setp.eq.s32 %p1, %r17, %r18;
@%p1 bra $Lt_0_77570;
ld.param.u32 %r12, [__cudaparm__Z6renderPjP4Nodejjff_imageW];
.loc	3	525	0
mul.lo.u32 %r19, %r10, %r12;
ld.param.u64 %rd1, [__cudaparm__Z6renderPjP4Nodejjff_result];
add.u32 %r20, %r8, %r19;
cvt.u64.u32 %rd2, %r20;
mul.wide.u32 %rd3, %r20, 4;
add.u64 %rd4, %rd1, %rd3;
mov.u32 %r21, 0;
st.global.u32 [%rd4+0], %r21;
.loc	3	530	0
ld.const.f32 %f21, [MView+12];
ld.const.f32 %f22, [MView+28];
ld.const.f32 %f23, [MView+44];
.loc	3	531	0
cvt.rn.f32.u32 %f24, %r12;
mov.b32 %r22, %f24;
cvt.rn.f32.u32 %f25, %r8;
and.b32 %r23, %r22, 8388607;
and.b32 %r24, %r22, 2139095040;
xor.b32 %r25, %r22, 1056964608;
mov.b32 %r26, %f25;
add.s32 %r27, %r23, %r24;
and.b32 %r28, %r25, -2147483648;
and.b32 %r29, %r26, 2139095040;
sub.s32 %r30, %r27, 8388608;
or.b32 %r31, %r30, %r28;
mov.b32 %f26, %r31;
mov.b32 %r32, %f26;
and.b32 %r33, %r32, 2139095040;
sub.s32 %r34, %r29, %r33;
mov.u32 %r35, 67108864;
setp.le.s32 %p2, %r34, %r35;
@%p2 bra $Lt_0_78594;
.loc	3	55	0
mov.f32 %f27, %f25;
bra.uni $LDWendi__Z3subff_248_33;
$Lt_0_78594:
mov.u32 %r36, -67108864;
setp.ge.s32 %p3, %r34, %r36;
@%p3 bra $Lt_0_79106;
.loc	3	56	0
neg.f32 %f27, %f26;
bra.uni $LDWendi__Z3subff_248_33;
$Lt_0_79106:
.loc	3	57	0
sub.f32 %f27, %f25, %f26;
$LDWendi__Z3subff_248_33:
.loc	3	520	0
ld.param.u32 %r11, [__cudaparm__Z6renderPjP4Nodejjff_imageH];
.loc	3	531	0
cvt.rn.f32.u32 %f28, %r11;
mov.b32 %r37, %f28;
cvt.rn.f32.u32 %f29, %r10;
and.b32 %r38, %r37, 8388607;
and.b32 %r39, %r37, 2139095040;
xor.b32 %r40, %r37, 1056964608;
mov.b32 %r41, %f29;
add.s32 %r42, %r38, %r39;
and.b32 %r43, %r40, -2147483648;
and.b32 %r44, %r41, 2139095040;
sub.s32 %r45, %r42, 8388608;
or.b32 %r46, %r45, %r43;
mov.b32 %f30, %r46;
mov.b32 %r47, %f30;
and.b32 %r48, %r47, 2139095040;
sub.s32 %r49, %r44, %r48;
mov.u32 %r50, 67108864;
setp.le.s32 %p4, %r49, %r50;
@%p4 bra $Lt_0_80130;
.loc	3	55	0
mov.f32 %f31, %f29;
bra.uni $LDWendi__Z3subff_248_31;
$Lt_0_80130:
mov.u32 %r51, -67108864;
setp.ge.s32 %p5, %r49, %r51;
@%p5 bra $Lt_0_80642;
.loc	3	56	0
neg.f32 %f31, %f30;
bra.uni $LDWendi__Z3subff_248_31;
$Lt_0_80642:
.loc	3	57	0
sub.f32 %f31, %f29, %f30;
$LDWendi__Z3subff_248_31:
.loc	3	534	0
ld.param.f32 %f32, [__cudaparm__Z6renderPjP4Nodejjff_df];
ld.const.f32 %f33, [MView+0];
mul.f32 %f34, %f33, %f32;
.loc	3	520	0
ld.param.u32 %r11, [__cudaparm__Z6renderPjP4Nodejjff_imageH];
ld.param.u32 %r12, [__cudaparm__Z6renderPjP4Nodejjff_imageW];
.loc	3	534	0
min.u32 %r52, %r11, %r12;
ld.const.f32 %f35, [MView+32];
mul.f32 %f36, %f35, %f27;
ld.const.f32 %f37, [MView+16];
mul.f32 %f38, %f37, %f31;
ld.const.f32 %f39, [MView+4];
mul.f32 %f40, %f39, %f32;
ld.const.f32 %f41, [MView+36];
mul.f32 %f42, %f41, %f27;
ld.const.f32 %f43, [MView+20];
mul.f32 %f44, %f43, %f31;
ld.const.f32 %f45, [MView+8];
mul.f32 %f46, %f45, %f32;
ld.const.f32 %f47, [MView+40];
mul.f32 %f48, %f47, %f27;
ld.const.f32 %f49, [MView+24];
mul.f32 %f50, %f49, %f31;
cvt.rn.f32.u32 %f51, %r52;
mov.f32 %f52, 0f40000000; 
	div.full.f32 %f53, %f52, %f51;
mul.f32 %f54, %f36, %f53;
mul.f32 %f55, %f38, %f53;
mul.f32 %f56, %f42, %f53;
mul.f32 %f57, %f44, %f53;
mul.f32 %f58, %f48, %f53;
mul.f32 %f59, %f50, %f53;
add.f32 %f60, %f34, %f54;
add.f32 %f61, %f40, %f56;
add.f32 %f62, %f46, %f58;
add.f32 %f63, %f55, %f60;
add.f32 %f64, %f57, %f61;
add.f32 %f65, %f59, %f62;
mul.f32 %f66, %f64, %f64;
mad.f32 %f67, %f63, %f63, %f66;
mad.f32 %f68, %f65, %f65, %f67;
rsqrt.approx.f32 %f69, %f68;
mul.f32 %f70, %f63, %f69;
mul.f32 %f71, %f64, %f69;
mul.f32 %f72, %f65, %f69;
.loc	3	547	0
bar.sync 0;
.loc	3	549	0
ld.param.f32 %f73, [__cudaparm__Z6renderPjP4Nodejjff_pas];
mov.b32 %r53, %f73;
and.b32 %r54, %r53, 2139095040;
mov.s32 %r55, 0;
mov.u32 %r56, 0;
mov.u64 %rd5, cnode;
mov.u64 %rd6, __cuda___cuda_local_var_18130_9_non_const_pile_16240;
$L_0_75010:
mov.s64 %rd7, %rd5;
mov.s32 %r57, 0;
mov.f32 %f74, 0f461c4000; 
$Lt_0_81666:

	.loc	3	552	0
ld.const.f32 %f75, [%rd7+0];
ld.const.f32 %f76, [%rd7+4];
ld.const.f32 %f77, [%rd7+8];
ld.const.f32 %f78, [%rd7+12];
.loc	3	555	0
mov.b32 %r58, %f75;
and.b32 %r59, %r58, 2139095040;
sub.s32 %r60, %r59, %r54;
mov.u32 %r61, 67108864;
setp.le.s32 %p6, %r60, %r61;
@%p6 bra $Lt_0_81922;
.loc	3	46	0
mov.f32 %f79, %f75;
bra.uni $LDWendi__Z3sumff_248_29;
$Lt_0_81922:
mov.u32 %r62, -67108864;
setp.ge.s32 %p7, %r60, %r62;
@%p7 bra $Lt_0_82434;
.loc	3	549	0
ld.param.f32 %f73, [__cudaparm__Z6renderPjP4Nodejjff_pas];
.loc	3	47	0
mov.f32 %f79, %f73;
bra.uni $LDWendi__Z3sumff_248_29;
$Lt_0_82434:
.loc	3	549	0
ld.param.f32 %f73, [__cudaparm__Z6renderPjP4Nodejjff_pas];
.loc	3	48	0
add.f32 %f79, %f75, %f73;
$LDWendi__Z3sumff_248_29:
.loc	3	555	0
ld.const.u32 %r63, [%rd7+32];
mov.u32 %r64, 0;
setp.eq.u32 %p8, %r63, %r64;
@%p8 bra $Lt_0_83202;
.loc	3	557	0
abs.f32 %f80, %f71;
mov.f32 %f81, 0f38d1b717; 
	setp.lt.f32 %p9, %f80, %f81;
@!%p9 bra $Lt_0_83714;
mov.f32 %f82, 0f00000000; 
	bra.uni $Lt_0_83458;
$Lt_0_83714:
.loc	3	179	0
sub.f32 %f83, %f76, %f22;
div.full.f32 %f84, %f83, %f71;
mov.f32 %f85, 0f00000000; 
	mov.f32 %f86, 0f00000000; 
	setp.gt.f32 %p10, %f84, %f86;
selp.f32 %f82, %f84, %f85, %p10;
$Lt_0_83458:
.loc	3	557	0
mov.f32 %f87, %f82;
bra.uni $Lt_0_82946;
$Lt_0_83202:
.loc	3	559	0
sub.f32 %f88, %f76, %f22;
sub.f32 %f89, %f79, %f21;
sub.f32 %f90, %f77, %f23;
mul.f32 %f91, %f78, %f78;
mul.f32 %f92, %f88, %f88;
mul.f32 %f93, %f88, %f71;
mad.f32 %f94, %f89, %f89, %f92;
mad.f32 %f95, %f89, %f70, %f93;
mad.f32 %f96, %f90, %f90, %f94;
mad.f32 %f97, %f90, %f72, %f95;
setp.lt.f32 %p11, %f91, %f96;
selp.s32 %r65, 1, 0, %p11;
mov.f32 %f98, 0f00000000; 
	set.lt.u32.f32 %r66, %f97, %f98;
neg.s32 %r67, %r66;
and.b32 %r68, %r65, %r67;
mov.u32 %r69, 0;
setp.eq.s32 %p12, %r68, %r69;
@%p12 bra $Lt_0_84226;
mov.f32 %f99, 0f00000000; 
	bra.uni $Lt_0_87042;
$Lt_0_84226:
.loc	3	153	0
mov.b32 %r70, %f96;
mul.f32 %f100, %f97, %f97;
and.b32 %r71, %r70, 2139095040;
mov.b32 %r72, %f100;
and.b32 %r73, %r72, 2139095040;
sub.s32 %r74, %r71, %r73;
mov.u32 %r75, 67108864;
setp.le.s32 %p13, %r74, %r75;
@%p13 bra $Lt_0_84482;
.loc	3	55	0
mov.f32 %f101, %f96;
bra.uni $LDWendi__Z3subff_248_27;
$Lt_0_84482:
mov.u32 %r76, -67108864;
setp.ge.s32 %p14, %r74, %r76;
@%p14 bra $Lt_0_84994;
.loc	3	56	0
neg.f32 %f101, %f100;
bra.uni $LDWendi__Z3subff_248_27;
$Lt_0_84994:
.loc	3	57	0
sub.f32 %f101, %f96, %f100;
$LDWendi__Z3subff_248_27:
.loc	3	153	0
setp.gt.f32 %p15, %f101, %f91;
@!%p15 bra $Lt_0_85762;
mov.f32 %f99, 0f00000000; 
	bra.uni $Lt_0_87042;
$Lt_0_85762:
mov.b32 %r77, %f101;
mov.b32 %r78, %f91;
and.b32 %r79, %r77, 2139095040;
and.b32 %r80, %r78, 2139095040;
sub.s32 %r81, %r80, %r79;
mov.u32 %r82, 67108864;
setp.le.s32 %p16, %r81, %r82;
@%p16 bra $Lt_0_86018;
.loc	3	55	0
mov.f32 %f102, %f91;
bra.uni $LDWendi__Z3subff_248_25;
$Lt_0_86018:
mov.u32 %r83, -67108864;
setp.ge.s32 %p17, %r81, %r83;
@%p17 bra $Lt_0_86530;
.loc	3	56	0
neg.f32 %f102, %f101;
bra.uni $LDWendi__Z3subff_248_25;
$Lt_0_86530:
.loc	3	57	0
sub.f32 %f102, %f91, %f101;
$LDWendi__Z3subff_248_25:
.loc	3	159	0
sqrt.approx.f32 %f103, %f102;
mov.b32 %r84, %f103;
and.b32 %r85, %r84, 2139095040;
mov.b32 %r86, %f97;
and.b32 %r87, %r86, 2139095040;
sub.s32 %r88, %r87, %r85;
mov.s32 %r89, 67108864;
setp.gt.s32 %p18, %r88, %r89;
@!%p11 bra $Lt_0_87298;
.loc	3	160	0
@!%p18 bra $Lt_0_87554;
.loc	3	55	0
mov.f32 %f104, %f97;
bra.uni $LDWendi__Z3subff_248_23;
$Lt_0_87554:
mov.u32 %r90, -67108864;
setp.ge.s32 %p19, %r88, %r90;
@%p19 bra $Lt_0_88066;
.loc	3	56	0
neg.f32 %f104, %f103;
bra.uni $LDWendi__Z3subff_248_23;
$Lt_0_88066:
.loc	3	57	0
sub.f32 %f104, %f97, %f103;
$LDWendi__Z3subff_248_23:
.loc	3	160	0
mov.f32 %f99, %f104;
bra.uni $Lt_0_87042;
$Lt_0_87298:
@!%p18 bra $Lt_0_88578;
.loc	3	46	0
mov.f32 %f105, %f97;
bra.uni $LDWendi__Z3sumff_248_21;
$Lt_0_88578:
mov.u32 %r91, -67108864;
setp.ge.s32 %p20, %r88, %r91;
@%p20 bra $Lt_0_89090;
.loc	3	47	0
mov.f32 %f105, %f103;
bra.uni $LDWendi__Z3sumff_248_21;
$Lt_0_89090:
.loc	3	48	0
add.f32 %f105, %f103, %f97;
$LDWendi__Z3sumff_248_21:
.loc	3	161	0
mov.f32 %f99, %f105;
$Lt_0_87042:
$Lt_0_85506:
$Lt_0_83970:
.loc	3	559	0
mov.f32 %f87, %f99;
$Lt_0_82946:
mov.f32 %f106, 0f00000000; 
	set.gt.u32.f32 %r92, %f87, %f106;
neg.s32 %r93, %r92;
set.lt.u32.f32 %r94, %f87, %f74;
neg.s32 %r95, %r94;
and.b32 %r96, %r93, %r95;
mov.u32 %r97, 0;
setp.eq.s32 %p21, %r96, %r97;
@%p21 bra $Lt_0_89602;
.loc	3	562	0
mov.f32 %f74, %f87;
.loc	3	563	0
mov.s32 %r98, %r57;
$Lt_0_89602:
add.s32 %r57, %r57, 1;
add.u64 %rd7, %rd7, 40;
mov.u32 %r99, 4;
setp.ne.s32 %p22, %r57, %r99;
@%p22 bra $Lt_0_81666;
mov.f32 %f107, 0f00000000; 
	set.gt.u32.f32 %r100, %f74, %f107;
neg.s32 %r101, %r100;
mov.f32 %f108, 0f461c4000; 
	set.lt.u32.f32 %r102, %f74, %f108;
neg.s32 %r103, %r102;
and.b32 %r104, %r101, %r103;
mov.u32 %r105, 0;
setp.eq.s32 %p23, %r104, %r105;
@%p23 bra $Lt_0_90370;
.loc	3	574	0
add.u32 %r56, %r56, 1;
.loc	3	575	0
mov.s32 %r106, %r98;
cvt.u64.u32 %rd8, %r106;
mul.wide.u32 %rd9, %r106, 40;
add.u64 %rd10, %rd5, %rd9;
ld.const.f32 %f109, [%rd10+0];
ld.const.f32 %f110, [%rd10+4];
ld.const.f32 %f111, [%rd10+8];
ld.const.f32 %f112, [%rd10+16];
ld.const.f32 %f113, [%rd10+20];
ld.const.f32 %f114, [%rd10+24];
ld.const.f32 %f115, [%rd10+28];
.loc	3	577	0
mov.b32 %r107, %f109;
and.b32 %r108, %r107, 2139095040;
sub.s32 %r109, %r108, %r54;
mov.u32 %r110, 67108864;
setp.le.s32 %p24, %r109, %r110;
@%p24 bra $Lt_0_90882;
.loc	3	46	0
mov.f32 %f116, %f109;
bra.uni $LDWendi__Z3sumff_248_19;
$Lt_0_90882:
mov.u32 %r111, -67108864;
setp.ge.s32 %p25, %r109, %r111;
@%p25 bra $Lt_0_91394;
.loc	3	549	0
ld.param.f32 %f73, [__cudaparm__Z6renderPjP4Nodejjff_pas];
.loc	3	47	0
mov.f32 %f116, %f73;
bra.uni $LDWendi__Z3sumff_248_19;
$Lt_0_91394:
.loc	3	549	0
ld.param.f32 %f73, [__cudaparm__Z6renderPjP4Nodejjff_pas];
.loc	3	48	0
add.f32 %f116, %f109, %f73;
$LDWendi__Z3sumff_248_19:
.loc	3	579	0
mul.f32 %f117, %f70, %f74;
add.f32 %f118, %f117, %f21;
mul.f32 %f119, %f71, %f74;
add.f32 %f120, %f119, %f22;
mul.f32 %f121, %f72, %f74;
add.f32 %f122, %f121, %f23;
ld.const.u32 %r112, [%rd10+32];
mov.u32 %r113, 0;
setp.eq.u32 %p26, %r112, %r113;
@%p26 bra $Lt_0_92162;
.loc	3	580	0
mov.f32 %f123, 0f00000000; 
	mov.f32 %f124, 0f3f800000; 
	mov.f32 %f125, 0f00000000; 
	bra.uni $Lt_0_91906;
$Lt_0_92162:
sub.f32 %f126, %f118, %f116;
sub.f32 %f127, %f120, %f110;
sub.f32 %f128, %f122, %f111;
mul.f32 %f129, %f127, %f127;
mad.f32 %f130, %f126, %f126, %f129;
mad.f32 %f131, %f128, %f128, %f130;
rsqrt.approx.f32 %f132, %f131;
mul.f32 %f125, %f126, %f132;
mul.f32 %f124, %f127, %f132;
mul.f32 %f123, %f128, %f132;
$Lt_0_91906:
sub.f32 %f133, %f21, %f118;
sub.f32 %f134, %f22, %f120;
sub.f32 %f135, %f23, %f122;
mul.f32 %f136, %f134, %f134;
mad.f32 %f137, %f133, %f133, %f136;
mad.f32 %f138, %f135, %f135, %f137;
rsqrt.approx.f32 %f139, %f138;
mul.f32 %f140, %f134, %f139;
mul.f32 %f141, %f133, %f139;
mul.f32 %f142, %f135, %f139;
mul.f32 %f143, %f140, %f124;
mad.f32 %f144, %f141, %f125, %f143;
mad.f32 %f145, %f142, %f123, %f144;
mov.f32 %f146, 0f00000000; 
	setp.lt.f32 %p27, %f145, %f146;
@!%p27 bra $Lt_0_92674;
.loc	3	581	0
neg.f32 %f147, %f125;
neg.f32 %f148, %f124;
neg.f32 %f149, %f123;
bra.uni $Lt_0_92418;
$Lt_0_92674:
mov.f32 %f147, %f125;
mov.f32 %f148, %f124;
mov.f32 %f149, %f123;
$Lt_0_92418:
.loc	3	582	0
mov.f32 %f150, 0f3d4ccccd; 
	mul.f32 %f151, %f112, %f150;
cvt.s64.s32 %rd11, %r55;
mul.wide.s32 %rd12, %r55, 16;
add.u64 %rd13, %rd6, %rd12;
st.local.f32 [%rd13+0], %f151;
mov.f32 %f152, 0f3d4ccccd; 
	mul.f32 %f153, %f113, %f152;
st.local.f32 [%rd13+4], %f153;
mov.f32 %f154, 0f3d4ccccd; 
	mul.f32 %f155, %f114, %f154;
st.local.f32 [%rd13+8], %f155;
mov.f32 %f156, 0f3d4ccccd; 
	mul.f32 %f157, %f115, %f156;
st.local.f32 [%rd13+12], %f157;
.loc	3	609	0
mov.f32 %f158, 0f41200000; 
	sub.f32 %f159, %f158, %f118;
mov.f32 %f160, 0f41200000; 
	sub.f32 %f161, %f160, %f120;
mov.f32 %f162, 0f41200000; 
	sub.f32 %f163, %f162, %f122;
mul.f32 %f164, %f161, %f161;
mad.f32 %f165, %f159, %f159, %f164;
mad.f32 %f166, %f163, %f163, %f165;
rsqrt.approx.f32 %f167, %f166;
mul.f32 %f168, %f161, %f167;
mul.f32 %f169, %f159, %f167;
mul.f32 %f170, %f163, %f167;
mul.f32 %f171, %f168, %f148;
mad.f32 %f172, %f169, %f147, %f171;
mad.f32 %f173, %f170, %f149, %f172;
mov.f32 %f174, 0f00000000; 
	setp.gt.f32 %p28, %f173, %f174;
@!%p28 bra $Lt_0_109570;
.loc	3	430	0
mov.s32 %r114, 0;
$L_0_76034:
.loc	3	431	0
cvt.s64.s32 %rd14, %r114;
mul.wide.s32 %rd15, %r114, 40;
add.u64 %rd16, %rd5, %rd15;
ld.const.f32 %f175, [%rd16+0];
ld.const.f32 %f176, [%rd16+4];
ld.const.f32 %f177, [%rd16+8];
ld.const.f32 %f178, [%rd16+12];
.loc	3	432	0
mov.b32 %r115, %f175;
and.b32 %r116, %r115, 2139095040;
sub.s32 %r117, %r116, %r54;
mov.u32 %r118, 67108864;
setp.le.s32 %p29, %r117, %r118;
@%p29 bra $Lt_0_92930;
.loc	3	46	0
mov.f32 %f179, %f175;
bra.uni $LDWendi__Z3sumff_248_17;
$Lt_0_92930:
mov.u32 %r119, -67108864;
setp.ge.s32 %p30, %r117, %r119;
@%p30 bra $Lt_0_93442;
.loc	3	549	0
ld.param.f32 %f73, [__cudaparm__Z6renderPjP4Nodejjff_pas];
.loc	3	47	0
mov.f32 %f179, %f73;
bra.uni $LDWendi__Z3sumff_248_17;
$Lt_0_93442:
.loc	3	549	0
ld.param.f32 %f73, [__cudaparm__Z6renderPjP4Nodejjff_pas];
.loc	3	48	0
add.f32 %f179, %f175, %f73;
$LDWendi__Z3sumff_248_17:
.loc	3	432	0
ld.const.u32 %r120, [%rd16+32];
mov.u32 %r121, 0;
setp.eq.u32 %p31, %r120, %r121;
@%p31 bra $Lt_0_94210;
.loc	3	434	0
abs.f32 %f180, %f168;
mov.f32 %f181, 0f38d1b717; 
	setp.lt.f32 %p32, %f180, %f181;
@!%p32 bra $Lt_0_94722;
mov.f32 %f182, 0f00000000; 
	bra.uni $Lt_0_94466;
$Lt_0_94722:
.loc	21	1311	0
mov.f32 %f183, 0f38d1b717; 
	mad.f32 %f184, %f168, %f183, %f120;
sub.f32 %f185, %f176, %f184;
div.full.f32 %f186, %f185, %f168;
.loc	3	179	0
mov.f32 %f187, 0f00000000; 
	mov.f32 %f188, 0f00000000; 
	setp.gt.f32 %p33, %f186, %f188;
selp.f32 %f182, %f186, %f187, %p33;
$Lt_0_94466:
.loc	3	434	0
mov.f32 %f189, %f182;
bra.uni $Lt_0_93954;
$Lt_0_94210:
.loc	3	146	0
mov.f32 %f190, 0f38d1b717; 
	mul.f32 %f191, %f168, %f190;
mov.f32 %f192, 0f38d1b717; 
	mul.f32 %f193, %f169, %f192;
mov.f32 %f194, 0f38d1b717; 
	mul.f32 %f195, %f170, %f194;
add.f32 %f196, %f191, %f120;
add.f32 %f197, %f193, %f118;
add.f32 %f198, %f195, %f122;
sub.f32 %f199, %f176, %f196;
sub.f32 %f200, %f179, %f197;
sub.f32 %f201, %f177, %f198;
mul.f32 %f202, %f168, %f199;
mad.f32 %f203, %f169, %f200, %f202;
mad.f32 %f204, %f170, %f201, %f203;
mul.f32 %f205, %f199, %f199;
mad.f32 %f206, %f200, %f200, %f205;
mad.f32 %f207, %f201, %f201, %f206;
mul.f32 %f208, %f178, %f178;
setp.lt.f32 %p34, %f208, %f207;
selp.s32 %r122, 1, 0, %p34;
mov.f32 %f209, 0f00000000; 
	set.lt.u32.f32 %r123, %f204, %f209;
neg.s32 %r124, %r123;
and.b32 %r125, %r122, %r124;
mov.u32 %r126, 0;
setp.eq.s32 %p35, %r125, %r126;
@%p35 bra $Lt_0_95234;
mov.f32 %f210, 0f00000000; 
	bra.uni $Lt_0_98050;
$Lt_0_95234:
.loc	3	153	0
mov.b32 %r127, %f207;
mul.f32 %f211, %f204, %f204;
and.b32 %r128, %r127, 2139095040;
mov.b32 %r129, %f211;
and.b32 %r130, %r129, 2139095040;
sub.s32 %r131, %r128, %r130;
mov.u32 %r132, 67108864;
setp.le.s32 %p36, %r131, %r132;
@%p36 bra $Lt_0_95490;
.loc	3	55	0
mov.f32 %f212, %f207;
bra.uni $LDWendi__Z3subff_248_15;
$Lt_0_95490:
mov.u32 %r133, -67108864;
setp.ge.s32 %p37, %r131, %r133;
@%p37 bra $Lt_0_96002;
.loc	3	56	0
neg.f32 %f212, %f211;
bra.uni $LDWendi__Z3subff_248_15;
$Lt_0_96002:
.loc	3	57	0
sub.f32 %f212, %f207, %f211;
$LDWendi__Z3subff_248_15:
.loc	3	153	0
setp.gt.f32 %p38, %f212, %f208;
@!%p38 bra $Lt_0_96770;
mov.f32 %f210, 0f00000000; 
	bra.uni $Lt_0_98050;
$Lt_0_96770:
mov.b32 %r134, %f212;
mov.b32 %r135, %f208;
and.b32 %r136, %r134, 2139095040;
and.b32 %r137, %r135, 2139095040;
sub.s32 %r138, %r137, %r136;
mov.u32 %r139, 67108864;
setp.le.s32 %p39, %r138, %r139;
@%p39 bra $Lt_0_97026;
.loc	3	55	0
mov.f32 %f213, %f208;
bra.uni $LDWendi__Z3subff_248_13;
$Lt_0_97026:
mov.u32 %r140, -67108864;
setp.ge.s32 %p40, %r138, %r140;
@%p40 bra $Lt_0_97538;
.loc	3	56	0
neg.f32 %f213, %f212;
bra.uni $LDWendi__Z3subff_248_13;
$Lt_0_97538:
.loc	3	57	0
sub.f32 %f213, %f208, %f212;
$LDWendi__Z3subff_248_13:
.loc	3	159	0
mov.b32 %r141, %f204;
sqrt.approx.f32 %f214, %f213;
and.b32 %r142, %r141, 2139095040;
mov.b32 %r143, %f214;
and.b32 %r144, %r143, 2139095040;
sub.s32 %r145, %r142, %r144;
mov.s32 %r146, 67108864;
setp.gt.s32 %p41, %r145, %r146;
@!%p34 bra $Lt_0_98306;
.loc	3	160	0
@!%p41 bra $Lt_0_98562;
.loc	3	55	0
mov.f32 %f215, %f204;
bra.uni $LDWendi__Z3subff_248_11;
$Lt_0_98562:
mov.u32 %r147, -67108864;
setp.ge.s32 %p42, %r145, %r147;
@%p42 bra $Lt_0_99074;
.loc	3	56	0
neg.f32 %f215, %f214;
bra.uni $LDWendi__Z3subff_248_11;
$Lt_0_99074:
.loc	3	57	0
sub.f32 %f215, %f204, %f214;
$LDWendi__Z3subff_248_11:
.loc	3	160	0
mov.f32 %f210, %f215;
bra.uni $Lt_0_98050;
$Lt_0_98306:
@!%p41 bra $Lt_0_99586;
.loc	3	46	0
mov.f32 %f216, %f204;
bra.uni $LDWendi__Z3sumff_248_9;
$Lt_0_99586:
mov.u32 %r148, -67108864;
setp.ge.s32 %p43, %r145, %r148;
@%p43 bra $Lt_0_100098;
.loc	3	47	0
mov.f32 %f216, %f214;
bra.uni $LDWendi__Z3sumff_248_9;
$Lt_0_100098:
.loc	3	48	0
add.f32 %f216, %f214, %f204;
$LDWendi__Z3sumff_248_9:
.loc	3	161	0
mov.f32 %f210, %f216;
$Lt_0_98050:
$Lt_0_96514:
$Lt_0_94978:
.loc	3	455	0
mov.f32 %f189, %f210;
$Lt_0_93954:
.loc	3	464	0
mov.f32 %f217, 0f00000000; 
	setp.gt.f32 %p44, %f189, %f217;
@!%p44 bra $Lt_0_109826;
mul.f32 %f218, %f168, %f189;
mul.f32 %f219, %f169, %f189;
mul.f32 %f220, %f170, %f189;
add.f32 %f221, %f218, %f120;
add.f32 %f222, %f219, %f118;
add.f32 %f223, %f220, %f122;
mul.f32 %f224, %f221, %f221;
mad.f32 %f225, %f222, %f222, %f224;
mad.f32 %f226, %f223, %f223, %f225;
setp.lt.f32 %p45, %f166, %f226;
@!%p45 bra $Lt_0_109826;
mov.f32 %f189, 0f00000000; 
$Lt_0_109826:
$Lt_0_49154:
.loc	3	430	0
add.s32 %r114, %r114, 1;
mov.u32 %r149, 3;
setp.gt.s32 %p46, %r114, %r149;
@%p46 bra $Lt_0_110338;
mov.f32 %f227, 0f00000000; 
	setp.eq.f32 %p47, %f189, %f227;
@%p47 bra $L_0_76034;
bra.uni $L_0_76802;
$Lt_0_110338:
mov.f32 %f228, 0f00000000; 
	setp.eq.f32 %p47, %f189, %f228;
$L_0_76802:
.loc	3	609	0
@!%p47 bra $Lt_0_109570;
.loc	3	612	0
add.f32 %f229, %f140, %f168;
add.f32 %f230, %f141, %f169;
add.f32 %f231, %f142, %f170;
mul.f32 %f232, %f229, %f229;
mad.f32 %f233, %f230, %f230, %f232;
mad.f32 %f234, %f231, %f231, %f233;
rsqrt.approx.f32 %f235, %f234;
.loc	3	614	0
mov.f32 %f236, 0f3f800000; 
	min.f32 %f237, %f173, %f236;
mov.f32 %f238, 0f3e99999a; 
	mul.f32 %f239, %f112, %f238;
mul.f32 %f240, %f239, %f237;
add.f32 %f241, %f151, %f240;
st.local.f32 [%rd13+0], %f241;
mov.f32 %f242, 0f3e99999a; 
	mul.f32 %f243, %f113, %f242;
mul.f32 %f244, %f243, %f237;
add.f32 %f245, %f153, %f244;
st.local.f32 [%rd13+4], %f245;
mov.f32 %f246, 0f3e99999a; 
	mul.f32 %f247, %f114, %f246;
mul.f32 %f248, %f247, %f237;
add.f32 %f249, %f155, %f248;
st.local.f32 [%rd13+8], %f249;
mov.f32 %f250, 0f3e99999a; 
	mul.f32 %f251, %f115, %f250;
mad.f32 %f252, %f237, %f251, %f157;
st.local.f32 [%rd13+12], %f252;
.loc	3	622	0
mul.f32 %f253, %f229, %f235;
mul.f32 %f254, %f148, %f253;
mul.f32 %f255, %f230, %f235;
mad.f32 %f256, %f255, %f147, %f254;
mul.f32 %f257, %f231, %f235;
mad.f32 %f258, %f257, %f149, %f256;
mov.f32 %f259, 0f3f800000; 
	min.f32 %f260, %f258, %f259;
mov.f32 %f261, 0f00000000; 
	max.f32 %f262, %f260, %f261;
mov.f32 %f263, 0f3f800000; 
	setp.eq.f32 %p48, %f262, %f263;
@!%p48 bra $Lt_0_100610;
.loc	19	5258	0
mov.f32 %f264, 0f3f800000; 
	bra.uni $LDWendi___isnanf_248_7;
$Lt_0_100610:
.loc	19	5260	0
abs.f32 %f265, %f262;
mov.f32 %f266, 0f7f800000; 
	setp.le.f32 %p49, %f265, %f266;
@!%p49 bra $Lt_0_25090;
bra.uni $Lt_0_25346;
$Lt_0_25090:
.loc	19	5261	0
mov.f32 %f267, 0f42480000; 
	add.f32 %f264, %f262, %f267;
bra.uni $LDWendi___isnanf_248_7;
$Lt_0_25346:
.loc	19	5260	0
mov.f32 %f268, 0f7f800000; 
	setp.eq.f32 %p50, %f262, %f268;
@!%p50 bra $Lt_0_101122;
.loc	19	5264	0
mov.f32 %f264, 0f7f800000; 
	bra.uni $LDWendi___isnanf_248_7;
$Lt_0_101122:
mov.f32 %f269, 0f00000000; 
	setp.eq.f32 %p51, %f262, %f269;
@!%p51 bra $Lt_0_101634;
.loc	19	5282	0
mov.f32 %f270, 0f41c80000; 
	cvt.rzi.f32.f32 %f271, %f270;
add.f32 %f272, %f271, %f271;
mov.f32 %f273, 0f42480000; 
	sub.f32 %f274, %f273, %f272;
abs.f32 %f275, %f274;
mov.f32 %f276, 0f3f800000; 
	setp.eq.f32 %p52, %f275, %f276;
mov.f32 %f277, 0f00000000; 
	selp.f32 %f278, %f262, %f277, %p52;
add.f32 %f264, %f278, %f278;
bra.uni $LDWendi___isnanf_248_7;
$Lt_0_101634:
mov.f32 %f279, 0fff800000; 
	setp.eq.f32 %p53, %f262, %f279;
@!%p53 bra $Lt_0_102146;
.loc	19	5285	0
neg.f32 %f280, %f262;
mov.f32 %f281, 0f41c80000; 
	cvt.rzi.f32.f32 %f271, %f281;
mov.f32 %f282, 0f42480000; 
	add.f32 %f283, %f271, %f271;
sub.f32 %f284, %f282, %f283;
abs.f32 %f285, %f284;
mov.f32 %f286, 0f3f800000; 
	setp.eq.f32 %p54, %f285, %f286;
@!%p54 bra $Lt_0_102658;
.loc	19	5287	0
mov.b32 %r150, %f280;
xor.b32 %r151, %r150, -2147483648;
mov.b32 %f280, %r151;
$Lt_0_102658:
.loc	19	5289	0
mov.f32 %f264, %f280;
bra.uni $LDWendi___isnanf_248_7;
$Lt_0_102146:
.loc	19	5291	0
mov.f32 %f287, 0f00000000; 
	setp.lt.f32 %p55, %f262, %f287;
@!%p55 bra $Lt_0_110850;
mov.f32 %f288, 0f42480000; 
	cvt.rzi.f32.f32 %f289, %f288;
mov.f32 %f290, 0f42480000; 
	setp.neu.f32 %p56, %f289, %f290;
@!%p56 bra $Lt_0_110850;
.loc	19	5292	0
mov.f32 %f291, 0fffc00000; 
	rsqrt.approx.f32 %f264, %f291;
bra.uni $LDWendi___isnanf_248_7;
$Lt_0_110850:
$L_0_77058:
.loc	19	3258	0
mov.b32 %r152, %f265;
shr.s32 %r153, %r152, 23;
and.b32 %r154, %r153, 255;
sub.s32 %r155, %r154, 127;
.loc	19	3259	0
and.b32 %r156, %r152, -2139095041;
or.b32 %r157, %r156, 1065353216;
mov.b32 %f292, %r157;
mov.f32 %f293, %f292;
mov.f32 %f294, 0f3fb504f3; 
	setp.gt.f32 %p57, %f292, %f294;
@!%p57 bra $Lt_0_103170;
.loc	19	3261	0
mov.f32 %f295, 0f3f000000; 
	mul.f32 %f293, %f292, %f295;
.loc	19	3262	0
add.s32 %r155, %r155, 1;
$Lt_0_103170:
.loc	19	3138	0
mov.f32 %f296, 0fbf800000; 
	add.f32 %f297, %f293, %f296;
mov.f32 %f298, 0f3f800000; 
	add.f32 %f299, %f293, %f298;
add.f32 %f300, %f297, %f297;
rcp.approx.f32 %f301, %f299;
mul.f32 %f302, %f300, %f301;
mul.f32 %f303, %f302, %f302;
mov.f32 %f304, 0f3b18f0fe; 
	mov.f32 %f305, %f304;
mov.f32 %f306, %f303;
mov.f32 %f307, 0f3c4caf63; 
	mov.f32 %f308, %f307;
mad.f32 %f309, %f305, %f306, %f308;
mov.f32 %f310, %f309;
mov.f32 %f311, %f310;
mov.f32 %f312, %f303;
mov.f32 %f313, 0f3daaaabd; 
	mov.f32 %f314, %f313;
mad.f32 %f315, %f311, %f312, %f314;
mov.f32 %f316, %f315;
.loc	19	3279	0
mul.rn.f32 %f317, %f316, %f303;
mul.rn.f32 %f318, %f317, %f302;
.loc	19	3138	0
mov.b32 %r158, %f297;
and.b32 %r159, %r158, -4096;
mov.b32 %f319, %r159;
mov.b32 %r160, %f302;
and.b32 %r161, %r160, -4096;
mov.b32 %f320, %r161;
neg.f32 %f321, %f320;
sub.f32 %f322, %f297, %f320;
mov.f32 %f323, %f321;
mov.f32 %f324, %f319;
add.f32 %f325, %f322, %f322;
mov.f32 %f326, %f325;
mad.f32 %f327, %f323, %f324, %f326;
mov.f32 %f328, %f327;
mov.f32 %f329, %f321;
sub.f32 %f330, %f297, %f319;
mov.f32 %f331, %f330;
mov.f32 %f332, %f328;
mad.f32 %f333, %f329, %f331, %f332;
mov.f32 %f334, %f333;
.loc	19	3297	0
mul.rn.f32 %f335, %f301, %f334;
add.f32 %f336, %f335, %f320;
add.f32 %f337, %f336, %f318;
sub.f32 %f338, %f336, %f320;
sub.f32 %f339, %f336, %f337;
sub.f32 %f340, %f335, %f338;
add.f32 %f341, %f339, %f318;
add.f32 %f342, %f340, %f341;
add.f32 %f343, %f337, %f342;
.loc	19	3298	0
sub.f32 %f344, %f337, %f343;
add.f32 %f345, %f342, %f344;
.loc	19	3305	0
cvt.rn.f32.s32 %f346, %r155;
mov.f32 %f347, 0f3f317200; 
	mul.rn.f32 %f348, %f346, %f347;
add.f32 %f349, %f348, %f343;
.loc	19	3306	0
mov.f32 %f350, 0f35bfbe8e; 
	mul.rn.f32 %f351, %f346, %f350;
sub.f32 %f352, %f348, %f349;
add.f32 %f353, %f352, %f343;
add.f32 %f354, %f353, %f345;
add.f32 %f355, %f351, %f354;
.loc	19	3307	0
add.f32 %f356, %f355, %f349;
.loc	19	3138	0
mov.f32 %f357, 0fc2480000; 
	mov.f32 %f358, %f357;
mov.f32 %f359, 0f45800800; 
	mov.f32 %f360, %f359;
mov.f32 %f361, 0f42480000; 
	mov.f32 %f362, %f361;
mad.f32 %f363, %f358, %f360, %f362;
mov.f32 %f364, %f363;
mov.f32 %f365, 0f42480000; 
	mov.f32 %f366, %f365;
mov.f32 %f367, 0f45800800; 
	mov.f32 %f368, %f367;
mov.f32 %f369, %f364;
mad.f32 %f370, %f366, %f368, %f369;
mov.f32 %f371, %f370;
.loc	19	3325	0
mov.f32 %f372, %f371;
.loc	19	3138	0
neg.f32 %f373, %f356;
mov.f32 %f374, %f373;
mov.f32 %f375, 0f45800800; 
	mov.f32 %f376, %f375;
mov.f32 %f377, %f356;
mad.f32 %f378, %f374, %f376, %f377;
mov.f32 %f364, %f378;
mov.f32 %f379, %f356;
mov.f32 %f380, 0f45800800; 
	mov.f32 %f381, %f380;
mov.f32 %f382, %f364;
mad.f32 %f383, %f379, %f381, %f382;
mov.f32 %f364, %f383;
.loc	19	3326	0
mov.f32 %f384, %f364;
.loc	19	3328	0
sub.f32 %f385, %f356, %f364;
.loc	19	3138	0
mov.f32 %f386, 0f42480000; 
	mul.rn.f32 %f387, %f386, %f356;
mov.f32 %f388, %f372;
mov.f32 %f389, %f364;
neg.f32 %f390, %f387;
mov.f32 %f391, %f390;
mad.f32 %f392, %f388, %f389, %f391;
mov.f32 %f364, %f392;
mov.f32 %f393, %f372;
mov.f32 %f394, %f385;
mov.f32 %f395, %f364;
mad.f32 %f396, %f393, %f394, %f395;
mov.f32 %f364, %f396;
mov.f32 %f397, 0f42480000; 
	sub.f32 %f398, %f397, %f371;
mov.f32 %f399, %f384;
mov.f32 %f400, %f398;
mov.f32 %f401, %f364;
mad.f32 %f402, %f399, %f400, %f401;
mov.f32 %f364, %f402;
mov.f32 %f403, %f398;
mov.f32 %f404, %f385;
mov.f32 %f405, %f364;
mad.f32 %f406, %f403, %f404, %f405;
mov.f32 %f364, %f406;
.loc	19	5195	0
sub.f32 %f407, %f349, %f356;
mov.f32 %f408, 0f00000000; 
	mul.rn.f32 %f409, %f408, %f356;
add.f32 %f410, %f407, %f355;
mov.f32 %f411, 0f42480000; 
	mul.rn.f32 %f412, %f411, %f410;
add.f32 %f413, %f409, %f412;
add.f32 %f414, %f413, %f364;
add.rn.f32 %f415, %f387, %f414;
sub.f32 %f416, %f387, %f415;
add.rn.f32 %f417, %f416, %f414;
mov.f32 %f418, %f415;
mov.b32 %r162, %f415;
mov.u32 %r163, 1118925336;
setp.ne.s32 %p58, %r162, %r163;
@%p58 bra $Lt_0_103682;
.loc	19	5199	0
sub.s32 %r164, %r162, 1;
mov.b32 %f418, %r164;
.loc	19	5200	0
mov.f32 %f419, 0f37000000; 
	add.f32 %f417, %f417, %f419;
$Lt_0_103682:
.loc	19	3138	0
mov.f32 %f420, 0f3fb8aa3b; 
	mul.f32 %f421, %f418, %f420;
cvt.rzi.f32.f32 %f422, %f421;
mov.f32 %f423, %f422;
mov.f32 %f424, 0fbf317200; 
	mov.f32 %f425, %f424;
mov.f32 %f426, %f418;
mad.f32 %f427, %f423, %f425, %f426;
mov.f32 %f428, %f427;
mov.f32 %f429, %f422;
mov.f32 %f430, 0fb5bfbe8e; 
	mov.f32 %f431, %f430;
mov.f32 %f432, %f428;
mad.f32 %f433, %f429, %f431, %f432;
mov.f32 %f434, %f433;
.loc	19	5204	0
mov.f32 %f435, 0f42d20000; 
	setp.gt.f32 %p59, %f418, %f435;
mov.f32 %f436, 0fc2d20000; 
	setp.lt.f32 %p60, %f418, %f436;
mov.f32 %f437, 0f3fb8aa3b; 
	mul.f32 %f438, %f434, %f437;
ex2.approx.f32 %f439, %f438;
ex2.approx.f32 %f440, %f422;
mul.f32 %f441, %f439, %f440;
mov.f32 %f442, 0f00000000; 
	selp.f32 %f443, %f442, %f441, %p60;
mov.f32 %f444, 0f7f800000; 
	selp.f32 %f445, %f444, %f443, %p59;
mov.f32 %f446, %f445;
mov.f32 %f447, 0f7f800000; 
	setp.neu.f32 %p61, %f445, %f447;
@!%p61 bra $Lt_0_104194;
.loc	19	3138	0
mov.f32 %f448, %f446;
mov.f32 %f449, %f417;
mov.f32 %f450, %f446;
mad.f32 %f451, %f448, %f449, %f450;
mov.f32 %f452, %f451;
.loc	19	5210	0
mov.f32 %f446, %f452;
$Lt_0_104194:
.loc	19	5295	0
mov.f32 %f280, %f446;
mov.f32 %f453, 0f41c80000; 
	cvt.rzi.f32.f32 %f271, %f453;
selp.s32 %r165, 1, 0, %p55;
mov.f32 %f454, 0f42480000; 
	add.f32 %f455, %f271, %f271;
sub.f32 %f456, %f454, %f455;
abs.f32 %f457, %f456;
mov.f32 %f458, 0f3f800000; 
	set.eq.u32.f32 %r166, %f457, %f458;
neg.s32 %r167, %r166;
and.b32 %r168, %r165, %r167;
mov.u32 %r169, 0;
setp.eq.s32 %p62, %r168, %r169;
@%p62 bra $Lt_0_104706;
.loc	19	5297	0
mov.b32 %r170, %f280;
xor.b32 %r171, %r170, -2147483648;
mov.b32 %f280, %r171;
$Lt_0_104706:
.loc	19	5299	0
mov.f32 %f264, %f280;
$LDWendi___isnanf_248_7:
.loc	3	626	0
mov.f32 %f459, 0f3f4ccccd; 
	mul.f32 %f460, %f264, %f459;
mov.b32 %r172, %f460;
and.b32 %r173, %r172, 2139095040;
mov.b32 %r174, %f241;
and.b32 %r175, %r174, 2139095040;
sub.s32 %r176, %r175, %r173;
mov.u32 %r177, 67108864;
setp.le.s32 %p63, %r176, %r177;
@%p63 bra $Lt_0_105218;
.loc	3	46	0
mov.f32 %f461, %f241;
bra.uni $LDWendi__Z3sumff_248_5;
$Lt_0_105218:
mov.u32 %r178, -67108864;
setp.ge.s32 %p64, %r176, %r178;
@%p64 bra $Lt_0_105730;
.loc	3	47	0
mov.f32 %f461, %f460;
bra.uni $LDWendi__Z3sumff_248_5;
$Lt_0_105730:
.loc	3	48	0
add.f32 %f461, %f460, %f241;
$LDWendi__Z3sumff_248_5:
.loc	3	626	0
st.local.f32 [%rd13+0], %f461;
.loc	3	627	0
mov.b32 %r179, %f245;
and.b32 %r180, %r179, 2139095040;
sub.s32 %r181, %r180, %r173;
mov.u32 %r182, 67108864;
setp.le.s32 %p65, %r181, %r182;
@%p65 bra $Lt_0_106242;
.loc	3	46	0
mov.f32 %f462, %f245;
bra.uni $LDWendi__Z3sumff_248_3;
$Lt_0_106242:
mov.u32 %r183, -67108864;
setp.ge.s32 %p66, %r181, %r183;
@%p66 bra $Lt_0_106754;
.loc	3	47	0
mov.f32 %f462, %f460;
bra.uni $LDWendi__Z3sumff_248_3;
$Lt_0_106754:
.loc	3	48	0
add.f32 %f462, %f460, %f245;
$LDWendi__Z3sumff_248_3:
.loc	3	627	0
st.local.f32 [%rd13+4], %f462;
.loc	3	628	0
mov.b32 %r184, %f249;
and.b32 %r185, %r184, 2139095040;
sub.s32 %r186, %r185, %r173;
mov.u32 %r187, 67108864;
setp.le.s32 %p67, %r186, %r187;
@%p67 bra $Lt_0_107266;
.loc	3	46	0
mov.f32 %f463, %f249;
bra.uni $LDWendi__Z3sumff_248_1;
$Lt_0_107266:
mov.u32 %r188, -67108864;
setp.ge.s32 %p68, %r186, %r188;
@%p68 bra $Lt_0_107778;
.loc	3	47	0
mov.f32 %f463, %f460;
bra.uni $LDWendi__Z3sumff_248_1;
$Lt_0_107778:
.loc	3	48	0
add.f32 %f463, %f460, %f249;
$LDWendi__Z3sumff_248_1:
.loc	3	628	0
st.local.f32 [%rd13+8], %f463;
$Lt_0_109570:
$Lt_0_39938:
.loc	3	637	0
add.f32 %f464, %f125, %f125;
mul.f32 %f465, %f145, %f464;
add.f32 %f466, %f124, %f124;
mul.f32 %f467, %f145, %f466;
add.f32 %f468, %f123, %f123;
mul.f32 %f469, %f145, %f468;
.loc	3	638	0
sub.f32 %f470, %f467, %f140;
sub.f32 %f471, %f465, %f141;
sub.f32 %f472, %f469, %f142;
mul.f32 %f473, %f470, %f470;
mad.f32 %f474, %f471, %f471, %f473;
mad.f32 %f475, %f472, %f472, %f474;
rsqrt.approx.f32 %f476, %f475;
mul.f32 %f477, %f470, %f476;
mul.f32 %f478, %f472, %f476;
mul.f32 %f70, %f471, %f476;
mov.f32 %f71, %f477;
mov.f32 %f72, %f478;
.loc	3	639	0
mov.f32 %f479, 0f38d1b717; 
	mad.f32 %f21, %f479, %f70, %f118;
mov.f32 %f480, 0f38d1b717; 
	mad.f32 %f22, %f480, %f477, %f120;
mov.f32 %f481, 0f38d1b717; 
	mad.f32 %f23, %f481, %f478, %f122;
$Lt_0_90370:
.loc	3	549	0
add.s32 %r55, %r55, 1;
mov.u32 %r189, 5;
setp.ge.u32 %p69, %r55, %r189;
@%p69 bra $L_0_75778;
setp.eq.u32 %p70, %r55, %r56;
@%p70 bra $L_0_75010;
$L_0_75778:
.loc	3	657	0
sub.s32 %r190, %r56, 1;
mov.s32 %r191, %r190;
mov.u32 %r192, 0;
setp.le.s32 %p71, %r190, %r192;
@%p71 bra $Lt_0_108290;
mov.s32 %r193, %r190;
cvt.s64.s32 %rd17, %r190;
mul.wide.s32 %rd18, %r190, 16;
add.u64 %rd19, %rd6, %rd18;
mov.s32 %r194, %r193;
$Lt_0_108802:

	.loc	3	658	0
ld.local.f32 %f482, [%rd19+-12];
ld.local.f32 %f483, [%rd19+-8];
ld.local.f32 %f484, [%rd19+-4];
ld.local.f32 %f485, [%rd19+4];
ld.local.f32 %f486, [%rd19+8];
ld.local.f32 %f487, [%rd19+12];
ld.local.f32 %f488, [%rd19+-16];
ld.local.f32 %f489, [%rd19+0];
mov.f32 %f490, 0f3f4ccccd; 
	mad.f32 %f491, %f489, %f490, %f488;
st.local.f32 [%rd19+-16], %f491;
mov.f32 %f492, 0f3f4ccccd; 
	mad.f32 %f493, %f492, %f485, %f482;
st.local.f32 [%rd19+-12], %f493;
mov.f32 %f494, 0f3f4ccccd; 
	mad.f32 %f495, %f494, %f486, %f483;
st.local.f32 [%rd19+-8], %f495;
mov.f32 %f496, 0f3f4ccccd; 
	mad.f32 %f497, %f496, %f487, %f484;
st.local.f32 [%rd19+-4], %f497;
sub.s32 %r191, %r191, 1;
sub.u64 %rd19, %rd19, 16;
mov.u32 %r195, 0;
setp.ne.s32 %p72, %r191, %r195;
@%p72 bra $Lt_0_108802;
$Lt_0_108290:
.loc	3	662	0
ld.global.u32 %r196, [%rd4+0];
ld.local.f32 %f498, [__cuda___cuda_local_var_18130_9_non_const_pile_16240+0];
cvt.sat.f32.f32 %f499, %f498;
mov.f32 %f500, 0f437f0000; 
	mul.f32 %f501, %f499, %f500;
cvt.rzi.u32.f32 %r197, %f501;
ld.local.f32 %f502, [__cuda___cuda_local_var_18130_9_non_const_pile_16240+4];
cvt.sat.f32.f32 %f503, %f502;
mov.f32 %f504, 0f437f0000; 
	mul.f32 %f505, %f503, %f504;
cvt.rzi.u32.f32 %r198, %f505;
shl.b32 %r199, %r198, 8;
or.b32 %r200, %r197, %r199;
ld.local.f32 %f506, [__cuda___cuda_local_var_18130_9_non_const_pile_16240+8];
cvt.sat.f32.f32 %f507, %f506;
mov.f32 %f508, 0f437f0000; 
	mul.f32 %f509, %f507, %f508;
cvt.rzi.u32.f32 %r201, %f509;
shl.b32 %r202, %r201, 16;
ld.local.f32 %f510, [__cuda___cuda_local_var_18130_9_non_const_pile_16240+12];
cvt.sat.f32.f32 %f511, %f510;
mov.f32 %f512, 0f437f0000; 
	mul.f32 %f513, %f511, %f512;
cvt.rzi.u32.f32 %r203, %f513;
shl.b32 %r204, %r203, 24;
or.b32 %r205, %r202, %r204;
or.b32 %r206, %r200, %r205;
add.u32 %r207, %r196, %r206;
st.global.u32 [%rd4+0], %r207;
$Lt_0_77570:
.loc	3	664	0
exit;
$LDWend__Z6renderPjP4Nodejjff:
} 




// ===== COMPILED SASS (sm_100) =====

	.target	sm_100

	.elftype	@"ET_EXEC"


//--------------------- .note.nv.tkinfo           --------------------------
	.section	.note.nv.tkinfo,"",@"SHT_NOTE"
	.sectionflags	@"SHF_NOTE_NV_TKINFO"
	.tkinfo
        /*0018*/ 	.word	0x00000002
        /*0030*/ 	.string	""
        /*0030*/ 	.string	"ptxas"
        /*0030*/ 	.string	"Cuda compilation tools, release 13.0, V13.0.88"
        /*0030*/ 	.string	"Build cuda_13.0.r13.0/compiler.36424714_0"
        /*0030*/ 	.string	"-arch sm_100 "



//--------------------- .note.nv.cuinfo           --------------------------
	.section	.note.nv.cuinfo,"",@"SHT_NOTE"
	.sectionflags	@"SHF_NOTE_NV_CUINFO"
        /*0018*/ 	.short	0x0002
        /*001a*/ 	.short	0x000a
        /*001c*/ 	.short	0x0082
	.zero		2


//--------------------- .nv.info                  --------------------------
	.section	.nv.info,"",@"SHT_CUDA_INFO"
	.align	4


	//----- nvinfo : EIATTR_REGCOUNT
	.align		4
        /*0000*/ 	.byte	0x04, 0x2f
        /*0002*/ 	.short	(.L_3 - .L_2)
	.align		4
.L_2:
        /*0004*/ 	.word	index@(_Z6renderPjP4Nodejjff)
        /*0008*/ 	.word	0x0000002c


	//----- nvinfo : EIATTR_FRAME_SIZE
	.align		4
.L_3:
        /*000c*/ 	.byte	0x04, 0x11
        /*000e*/ 	.short	(.L_5 - .L_4)
	.align		4
.L_4:
        /*0010*/ 	.word	index@(_Z6renderPjP4Nodejjff)
        /*0014*/ 	.word	0x00000050


	//----- nvinfo : EIATTR_MIN_STACK_SIZE
	.align		4
.L_5:
        /*0018*/ 	.byte	0x04, 0x12
        /*001a*/ 	.short	(.L_7 - .L_6)
	.align		4
.L_6:
        /*001c*/ 	.word	index@(_Z6renderPjP4Nodejjff)
        /*0020*/ 	.word	0x00000050
.L_7:


//--------------------- .nv.compat                --------------------------
	.section	.nv.compat,"",@"SHT_CUDA_COMPAT_INFO"
	.align	4
        /*0000*/ 	.byte	0x02, 0x09, 0x00, 0x00, 0x02, 0x02, 0x01, 0x00, 0x02, 0x05, 0x05, 0x00, 0x03, 0x07, 0x01, 0x01
        /*0010*/ 	.byte	0x02, 0x03, 0x00, 0x00, 0x02, 0x06, 0x01, 0x00, 0x04, 0x0b, 0x08, 0x00, 0x01, 0x00, 0x00, 0x00
        /*0020*/ 	.byte	0x00, 0x00, 0x00, 0x00


//--------------------- .nv.info._Z6renderPjP4Nodejjff --------------------------
	.section	.nv.info._Z6renderPjP4Nodejjff,"",@"SHT_CUDA_INFO"
	.sectionflags	@""
	.align	4


	//----- nvinfo : EIATTR_CUDA_API_VERSION
	.align		4
        /*0000*/ 	.byte	0x04, 0x37
        /*0002*/ 	.short	(.L_9 - .L_8)
.L_8:
        /*0004*/ 	.word	0x00000082


	//----- nvinfo : EIATTR_KPARAM_INFO
	.align		4
.L_9:
        /*0008*/ 	.byte	0x04, 0x17
        /*000a*/ 	.short	(.L_11 - .L_10)
.L_10:
        /*000c*/ 	.word	0x00000000
        /*0010*/ 	.short	0x0005
        /*0012*/ 	.short	0x001c
        /*0014*/ 	.byte	0x00, 0xf0, 0x11, 0x00


	//----- nvinfo : EIATTR_KPARAM_INFO
	.align		4
.L_11:
        /*0018*/ 	.byte	0x04, 0x17
        /*001a*/ 	.short	(.L_13 - .L_12)
.L_12:
        /*001c*/ 	.word	0x00000000
        /*0020*/ 	.short	0x0004
        /*0022*/ 	.short	0x0018
        /*0024*/ 	.byte	0x00, 0xf0, 0x11, 0x00


	//----- nvinfo : EIATTR_KPARAM_INFO
	.align		4
.L_13:
        /*0028*/ 	.byte	0x04, 0x17
        /*002a*/ 	.short	(.L_15 - .L_14)
.L_14:
        /*002c*/ 	.word	0x00000000
        /*0030*/ 	.short	0x0003
        /*0032*/ 	.short	0x0014
        /*0034*/ 	.byte	0x00, 0xf0, 0x11, 0x00


	//----- nvinfo : EIATTR_KPARAM_INFO
	.align		4
.L_15:
        /*0038*/ 	.byte	0x04, 0x17
        /*003a*/ 	.short	(.L_17 - .L_16)
.L_16:
        /*003c*/ 	.word	0x00000000
        /*0040*/ 	.short	0x0002
        /*0042*/ 	.short	0x0010
        /*0044*/ 	.byte	0x00, 0xf0, 0x11, 0x00


	//----- nvinfo : EIATTR_KPARAM_INFO
	.align		4
.L_17:
        /*0048*/ 	.byte	0x04, 0x17
        /*004a*/ 	.short	(.L_19 - .L_18)
.L_18:
        /*004c*/ 	.word	0x00000000
        /*0050*/ 	.short	0x0001
        /*0052*/ 	.short	0x0008
        /*0054*/ 	.byte	0x00, 0xf0, 0x21, 0x00


	//----- nvinfo : EIATTR_KPARAM_INFO
	.align		4
.L_19:
        /*0058*/ 	.byte	0x04, 0x17
        /*005a*/ 	.short	(.L_21 - .L_20)
.L_20:
        /*005c*/ 	.word	0x00000000
        /*0060*/ 	.short	0x0000
        /*0062*/ 	.short	0x0000
        /*0064*/ 	.byte	0x00, 0xf0, 0x21, 0x00


	//----- nvinfo : EIATTR_SPARSE_MMA_MASK
	.align		4
.L_21:
        /*0068*/ 	.byte	0x03, 0x50
        /*006a*/ 	.short	0x0000


	//----- nvinfo : EIATTR_MAXREG_COUNT
	.align		4
        /*006c*/ 	.byte	0x03, 0x1b
        /*006e*/ 	.short	0x00ff


	//----- nvinfo : EIATTR_NUM_BARRIERS
	.align		4
        /*0070*/ 	.byte	0x02, 0x4c
        /*0072*/ 	.byte	0x01
	.zero		1


	//----- nvinfo : EIATTR_MERCURY_ISA_VERSION
	.align		4
        /*0074*/ 	.byte	0x03, 0x5f
        /*0076*/ 	.short	0x0101


	//----- nvinfo : EIATTR_VRC_CTA_INIT_COUNT
	.align		4
        /*0078*/ 	.byte	0x02, 0x4a
	.zero		1
	.zero		1


	//----- nvinfo : EIATTR_EXIT_INSTR_OFFSETS
	.align		4
        /*007c*/ 	.byte	0x04, 0x1c
        /*007e*/ 	.short	(.L_23 - .L_22)


	//   ....[0]....
.L_22:
        /*0080*/ 	.word	0x000002b0


	//   ....[1]....
        /*0084*/ 	.word	0x00004320


	//----- nvinfo : EIATTR_CRS_STACK_SIZE
	.align		4
.L_23:
        /*0088*/ 	.byte	0x04, 0x1e
        /*008a*/ 	.short	(.L_25 - .L_24)
.L_24:
        /*008c*/ 	.word	0x00000000


	//----- nvinfo : EIATTR_CBANK_PARAM_SIZE
	.align		4
.L_25:
        /*0090*/ 	.byte	0x03, 0x19
        /*0092*/ 	.short	0x0020


	//----- nvinfo : EIATTR_PARAM_CBANK
	.align		4
        /*0094*/ 	.byte	0x04, 0x0a
        /*0096*/ 	.short	(.L_27 - .L_26)
	.align		4
.L_26:
        /*0098*/ 	.word	index@(.nv.constant0._Z6renderPjP4Nodejjff)
        /*009c*/ 	.short	0x0380
        /*009e*/ 	.short	0x0020


	//----- nvinfo : EIATTR_SW_WAR
	.align		4
.L_27:
        /*00a0*/ 	.byte	0x04, 0x36
        /*00a2*/ 	.short	(.L_29 - .L_28)
.L_28:
        /*00a4*/ 	.word	0x00000008
.L_29:


//--------------------- .nv.callgraph             --------------------------
	.section	.nv.callgraph,"",@"SHT_CUDA_CALLGRAPH"
	.align	4
	.sectionentsize	8
	.align		4
        /*0000*/ 	.word	0x00000000
	.align		4
        /*0004*/ 	.word	0xffffffff
	.align		4
        /*0008*/ 	.word	0x00000000
	.align		4
        /*000c*/ 	.word	0xfffffffe
	.align		4
        /*0010*/ 	.word	0x00000000
	.align		4
        /*0014*/ 	.word	0xfffffffd
	.align		4
        /*0018*/ 	.word	0x00000000
	.align		4
        /*001c*/ 	.word	0xfffffffc


//--------------------- .nv.constant3             --------------------------
	.section	.nv.constant3,"a",@progbits
	.align	16
.nv.constant3:
	.type		MView,@object
	.size		MView,(cnode - MView)
MView:
	.zero		48
	.type		cnode,@object
	.size		cnode,(.L_1 - cnode)
cnode:
	.zero		160
.L_1:


//--------------------- .text._Z6renderPjP4Nodejjff --------------------------
	.section	.text._Z6renderPjP4Nodejjff,"ax",@progbits
	.align	128
.text._Z6renderPjP4Nodejjff:
        .type           _Z6renderPjP4Nodejjff,@function
        .size           _Z6renderPjP4Nodejjff,(.L_x_112 - _Z6renderPjP4Nodejjff)
        .other          _Z6renderPjP4Nodejjff,@"STO_CUDA_ENTRY STV_DEFAULT"
_Z6renderPjP4Nodejjff:
[----:B------:R-:W0:Y:S01]  /*0000*/  LDC R1, c[0x0][0x37c] ;  /* 0x0000df00ff017b82 */ /* 0x000e220000000800 */
[----:B------:R-:W1:Y:S07]  /*0010*/  S2R R3, SR_TID.X ;  /* 0x0000000000037919 */ /* 0x000e6e0000002100 */
[----:B------:R-:W2:Y:S01]  /*0020*/  S2UR UR4, SR_CTAID.X ;  /* 0x00000000000479c3 */ /* 0x000ea20000002500 */
[----:B------:R-:W3:Y:S01]  /*0030*/  LDCU.64 UR8, c[0x0][0x390] ;  /* 0x00007200ff0877ac */ /* 0x000ee20008000a00 */
[----:B------:R-:W-:Y:S01]  /*0040*/  HFMA2 R7, -RZ, RZ, 1.875, 0 ;  /* 0x3f800000ff077431 */ /* 0x000fe200000001ff */
[----:B------:R-:W4:Y:S01]  /*0050*/  S2R R4, SR_TID.Y ;  /* 0x0000000000047919 */ /* 0x000f220000002200 */
[----:B------:R-:W-:Y:S01]  /*0060*/  HFMA2 R11, -RZ, RZ, 1.875, 0 ;  /* 0x3f800000ff0b7431 */ /* 0x000fe200000001ff */
[----:B0-----:R-:W-:Y:S01]  /*0070*/  IADD3 R1, PT, PT, R1, -0x50, RZ ;  /* 0xffffffb001017810 */ /* 0x001fe20007ffe0ff */
[----:B------:R-:W-:Y:S01]  /*0080*/  HFMA2 R15, -RZ, RZ, 1.875, 0 ;  /* 0x3f800000ff0f7431 */ /* 0x000fe200000001ff */
[----:B------:R-:W-:Y:S01]  /*0090*/  MOV R6, RZ ;  /* 0x000000ff00067202 */ /* 0x000fe20000000f00 */
[----:B------:R-:W0:Y:S01]  /*00a0*/  S2UR UR5, SR_CTAID.Y ;  /* 0x00000000000579c3 */ /* 0x000e220000002600 */
[----:B------:R-:W-:Y:S01]  /*00b0*/  HFMA2 R22, -RZ, RZ, 0, 0 ;  /* 0x00000000ff167431 */ /* 0x000fe200000001ff */
[----:B------:R-:W-:Y:S01]  /*00c0*/  CS2R R8, SRZ ;  /* 0x0000000000087805 */ /* 0x000fe2000001ff00 */
[----:B------:R-:W-:Y:S01]  /*00d0*/  IMAD.MOV.U32 R10, RZ, RZ, RZ ;  /* 0x000000ffff0a7224 */ /* 0x000fe200078e00ff */
[----:B------:R-:W-:-:S02]  /*00e0*/  CS2R R12, SRZ ;  /* 0x00000000000c7805 */ /* 0x000fc4000001ff00 */
[----:B------:R-:W-:Y:S02]  /*00f0*/  MOV R14, RZ ;  /* 0x000000ff000e7202 */ /* 0x000fe40000000f00 */
[----:B------:R-:W-:Y:S01]  /*0100*/  CS2R R16, SRZ ;  /* 0x0000000000107805 */ /* 0x000fe2000001ff00 */
[----:B------:R-:W-:Y:S01]  /*0110*/  IMAD.MOV.U32 R18, RZ, RZ, RZ ;  /* 0x000000ffff127224 */ /* 0x000fe200078e00ff */
[----:B------:R-:W5:Y:S01]  /*0120*/  LDC R0, c[0x0][0x360] ;  /* 0x0000d800ff007b82 */ /* 0x000f620000000800 */
[----:B------:R-:W-:Y:S02]  /*0130*/  MOV R19, 0x3f800000 ;  /* 0x3f80000000137802 */ /* 0x000fe40000000f00 */
[----:B------:R-:W-:Y:S02]  /*0140*/  CS2R R20, SRZ ;  /* 0x0000000000147805 */ /* 0x000fe4000001ff00 */
[----:B------:R-:W-:Y:S01]  /*0150*/  MOV R23, 0x3f800000 ;  /* 0x3f80000000177802 */ /* 0x000fe20000000f00 */
[----:B------:R3:W-:Y:S02]  /*0160*/  STL.128 [R1+0x10], R8 ;  /* 0x0000100801007387 */ /* 0x0007e40000100c00 */
[----:B------:R-:W3:Y:S01]  /*0170*/  LDC R2, c[0x0][0x364] ;  /* 0x0000d900ff027b82 */ /* 0x000ee20000000800 */
[----:B--2---:R-:W-:Y:S01]  /*0180*/  ULOP3.LUT UR4, UR4, 0xffff, URZ, 0xc0, !UPT ;  /* 0x0000ffff04047892 */ /* 0x004fe2000f8ec0ff */
[----:B------:R2:W-:Y:S03]  /*0190*/  STL.128 [R1+0x20], R12 ;  /* 0x0000200c01007387 */ /* 0x0005e60000100c00 */
[----:B------:R-:W-:Y:S01]  /*01a0*/  UPRMT UR4, UR4, 0x7210, URZ ;  /* 0x0000721004047896 */ /* 0x000fe200080000ff */
[----:B------:R2:W-:Y:S01]  /*01b0*/  STL.128 [R1+0x30], R16 ;  /* 0x0000301001007387 */ /* 0x0005e20000100c00 */
[----:B-1----:R-:W-:Y:S01]  /*01c0*/  LOP3.LUT R3, R3, 0xffff, RZ, 0xc0, !PT ;  /* 0x0000ffff03037812 */ /* 0x002fe200078ec0ff */
[----:B0-----:R-:W-:-:S02]  /*01d0*/  ULOP3.LUT UR5, UR5, 0xffff, URZ, 0xc0, !UPT ;  /* 0x0000ffff05057892 */ /* 0x001fc4000f8ec0ff */
[----:B------:R2:W-:Y:S01]  /*01e0*/  STL.128 [R1+0x40], R20 ;  /* 0x0000401401007387 */ /* 0x0005e20000100c00 */
[----:B----4-:R-:W-:Y:S01]  /*01f0*/  LOP3.LUT R4, R4, 0xffff, RZ, 0xc0, !PT ;  /* 0x0000ffff04047812 */ /* 0x010fe200078ec0ff */
[----:B------:R-:W-:Y:S01]  /*0200*/  UPRMT UR5, UR5, 0x7210, URZ ;  /* 0x0000721005057896 */ /* 0x000fe200080000ff */
[----:B-----5:R-:W-:-:S04]  /*0210*/  LOP3.LUT R0, R0, 0xffff, RZ, 0xc0, !PT ;  /* 0x0000ffff00007812 */ /* 0x020fc800078ec0ff */
[----:B------:R-:W-:Y:S02]  /*0220*/  PRMT R0, R0, 0x7210, RZ ;  /* 0x0000721000007816 */ /* 0x000fe400000000ff */
[----:B---3--:R-:W-:-:S03]  /*0230*/  LOP3.LUT R2, R2, 0xffff, RZ, 0xc0, !PT ;  /* 0x0000ffff02027812 */ /* 0x008fc600078ec0ff */
[----:B------:R-:W-:Y:S01]  /*0240*/  IMAD R0, R0, UR4, R3 ;  /* 0x0000000400007c24 */ /* 0x000fe2000f8e0203 */
[----:B------:R-:W-:-:S05]  /*0250*/  PRMT R5, R2, 0x7210, RZ ;  /* 0x0000721002057816 */ /* 0x000fca00000000ff */
[----:B------:R-:W-:Y:S01]  /*0260*/  IMAD R3, R5, UR5, R4 ;  /* 0x0000000505037c24 */ /* 0x000fe2000f8e0204 */
[----:B------:R-:W-:-:S04]  /*0270*/  CS2R R4, SRZ ;  /* 0x0000000000047805 */ /* 0x000fc8000001ff00 */
[----:B------:R-:W-:Y:S01]  /*0280*/  ISETP.LT.U32.AND P0, PT, R3, UR9, PT ;  /* 0x0000000903007c0c */ /* 0x000fe2000bf01070 */
[----:B------:R2:W-:Y:S03]  /*0290*/  STL.128 [R1], R4 ;  /* 0x0000000401007387 */ /* 0x0005e60000100c00 */
[----:B------:R-:W-:-:S13]  /*02a0*/  ISETP.LT.U32.AND P0, PT, R0, UR8, P0 ;  /* 0x0000000800007c0c */ /* 0x000fda0008701070 */
[----:B--2---:R-:W-:Y:S05]  /*02b0*/  @!P0 EXIT ;  /* 0x000000000000894d */ /* 0x004fea0003800000 */
[----:B------:R-:W-:Y:S01]  /*02c0*/  I2FP.F32.U32 R2, UR8 ;  /* 0x0000000800027c45 */ /* 0x000fe20008201000 */
[----:B------:R-:W0:Y:S01]  /*02d0*/  LDCU UR4, c[0x3][0xc] ;  /* 0x00c00180ff0477ac */ /* 0x000e220008000800 */
[----:B------:R-:W-:Y:S01]  /*02e0*/  I2FP.F32.U32 R6, UR9 ;  /* 0x0000000900067c45 */ /* 0x000fe20008201000 */
[----:B------:R-:W-:Y:S01]  /*02f0*/  BSSY.RECONVERGENT B0, `(.L_x_0) ;  /* 0x0000020000007945 */ /* 0x000fe20003800200 */
[C---:B------:R-:W-:Y:S01]  /*0300*/  LOP3.LUT R4, R2.reuse, 0x7fffff, RZ, 0xc0, !PT ;  /* 0x007fffff02047812 */ /* 0x040fe200078ec0ff */
[----:B------:R-:W1:Y:S01]  /*0310*/  LDCU UR5, c[0x3][0x1c] ;  /* 0x00c00380ff0577ac */ /* 0x000e620008000800 */
[----:B------:R-:W-:Y:S02]  /*0320*/  LOP3.LUT R5, R2, 0x7f800000, RZ, 0xc0, !PT ;  /* 0x7f80000002057812 */ /* 0x000fe400078ec0ff */
[C---:B------:R-:W-:Y:S01]  /*0330*/  LOP3.LUT R7, R6.reuse, 0x7fffff, RZ, 0xc0, !PT ;  /* 0x007fffff06077812 */ /* 0x040fe200078ec0ff */
[----:B------:R-:W2:Y:S01]  /*0340*/  LDCU UR6, c[0x3][0x2c] ;  /* 0x00c00580ff0677ac */ /* 0x000ea20008000800 */
[----:B------:R-:W-:-:S02]  /*0350*/  LOP3.LUT R8, R6, 0x7f800000, RZ, 0xc0, !PT ;  /* 0x7f80000006087812 */ /* 0x000fc400078ec0ff */
[----:B------:R-:W-:Y:S02]  /*0360*/  IADD3 R5, PT, PT, R4, -0x800000, R5 ;  /* 0xff80000004057810 */ /* 0x000fe40007ffe005 */
[----:B------:R-:W-:Y:S02]  /*0370*/  LOP3.LUT R2, R2, 0x3f000000, RZ, 0x3c, !PT ;  /* 0x3f00000002027812 */ /* 0x000fe400078e3cff */
[----:B------:R-:W-:Y:S02]  /*0380*/  IADD3 R7, PT, PT, R7, -0x800000, R8 ;  /* 0xff80000007077810 */ /* 0x000fe40007ffe008 */
[----:B------:R-:W-:Y:S02]  /*0390*/  LOP3.LUT R6, R6, 0x3f000000, RZ, 0x3c, !PT ;  /* 0x3f00000006067812 */ /* 0x000fe400078e3cff */
[----:B------:R-:W-:Y:S02]  /*03a0*/  LOP3.LUT R9, R5, 0x80000000, R2, 0xf8, !PT ;  /* 0x8000000005097812 */ /* 0x000fe400078ef802 */
[----:B------:R-:W-:-:S02]  /*03b0*/  I2FP.F32.U32 R2, R0 ;  /* 0x0000000000027245 */ /* 0x000fc40000201000 */
[----:B------:R-:W-:Y:S02]  /*03c0*/  I2FP.F32.U32 R8, R3 ;  /* 0x0000000300087245 */ /* 0x000fe40000201000 */
[----:B------:R-:W-:Y:S01]  /*03d0*/  LOP3.LUT R11, R7, 0x80000000, R6, 0xf8, !PT ;  /* 0x80000000070b7812 */ /* 0x000fe200078ef806 */
[----:B--2---:R-:W-:Y:S01]  /*03e0*/  IMAD.U32 R13, RZ, RZ, UR6 ;  /* 0x00000006ff0d7e24 */ /* 0x004fe2000f8e00ff */
[----:B------:R-:W-:Y:S02]  /*03f0*/  LOP3.LUT R4, R2, 0x7f800000, RZ, 0xc0, !PT ;  /* 0x7f80000002047812 */ /* 0x000fe400078ec0ff */
[----:B------:R-:W-:Y:S02]  /*0400*/  LOP3.LUT R6, R8, 0x7f800000, RZ, 0xc0, !PT ;  /* 0x7f80000008067812 */ /* 0x000fe400078ec0ff */
[----:B------:R-:W-:Y:S02]  /*0410*/  LOP3.LUT R7, R11, 0x7f800000, RZ, 0xc0, !PT ;  /* 0x7f8000000b077812 */ /* 0x000fe400078ec0ff */
[----:B------:R-:W-:-:S03]  /*0420*/  LOP3.LUT R5, R9, 0x7f800000, RZ, 0xc0, !PT ;  /* 0x7f80000009057812 */ /* 0x000fc600078ec0ff */
[----:B------:R-:W-:Y:S01]  /*0430*/  IMAD.IADD R10, R6, 0x1, -R7 ;  /* 0x00000001060a7824 */ /* 0x000fe200078e0a07 */
[----:B------:R-:W-:Y:S02]  /*0440*/  IADD3 R4, PT, PT, R4, -R5, RZ ;  /* 0x8000000504047210 */ /* 0x000fe40007ffe0ff */
[----:B0-----:R-:W-:Y:S02]  /*0450*/  MOV R5, UR4 ;  /* 0x0000000400057c02 */ /* 0x001fe40008000f00 */
[----:B------:R-:W-:Y:S02]  /*0460*/  ISETP.GT.AND P0, PT, R4, 0x4000000, PT ;  /* 0x040000000400780c */ /* 0x000fe40003f04270 */
[----:B------:R-:W-:Y:S02]  /*0470*/  ISETP.GT.AND P1, PT, R10, 0x4000000, PT ;  /* 0x040000000a00780c */ /* 0x000fe40003f24270 */
[----:B-1----:R-:W-:-:S09]  /*0480*/  MOV R7, UR5 ;  /* 0x0000000500077c02 */ /* 0x002fd20008000f00 */
[----:B------:R-:W-:Y:S02]  /*0490*/  @P0 MOV R6, R2 ;  /* 0x0000000200060202 */ /* 0x000fe40000000f00 */
[----:B------:R-:W-:Y:S01]  /*04a0*/  @P1 MOV R12, R8 ;  /* 0x00000008000c1202 */ /* 0x000fe20000000f00 */
[----:B------:R-:W-:Y:S06]  /*04b0*/  @P0 BRA `(.L_x_1) ;  /* 0x00000000000c0947 */ /* 0x000fec0003800000 */
[----:B------:R-:W-:-:S13]  /*04c0*/  ISETP.GE.AND P0, PT, R4, -0x4000000, PT ;  /* 0xfc0000000400780c */ /* 0x000fda0003f06270 */
[----:B------:R-:W-:Y:S01]  /*04d0*/  @!P0 FADD.FTZ R6, -R9, -RZ ;  /* 0x800000ff09068221 */ /* 0x000fe20000010100 */
[----:B------:R-:W-:-:S07]  /*04e0*/  @P0 FADD.FTZ R6, R2, -R9 ;  /* 0x8000000902060221 */ /* 0x000fce0000010000 */
.L_x_1:
[----:B------:R-:W-:Y:S05]  /*04f0*/  BSYNC.RECONVERGENT B0 ;  /* 0x0000000000007941 */ /* 0x000fea0003800200 */
.L_x_0:
[----:B------:R-:W-:Y:S04]  /*0500*/  BSSY.RECONVERGENT B0, `(.L_x_2) ;  /* 0x0000005000007945 */ /* 0x000fe80003800200 */
[----:B------:R-:W-:Y:S05]  /*0510*/  @P1 BRA `(.L_x_3) ;  /* 0x00000000000c1947 */ /* 0x000fea0003800000 */
[----:B------:R-:W-:-:S13]  /*0520*/  ISETP.GE.AND P0, PT, R10, -0x4000000, PT ;  /* 0xfc0000000a00780c */ /* 0x000fda0003f06270 */
[----:B------:R-:W-:Y:S01]  /*0530*/  @!P0 FADD.FTZ R12, -R11, -RZ ;  /* 0x800000ff0b0c8221 */ /* 0x000fe20000010100 */
[----:B------:R-:W-:-:S07]  /*0540*/  @P0 FADD.FTZ R12, R8, -R11 ;  /* 0x8000000b080c0221 */ /* 0x000fce0000010000 */
.L_x_3:
[----:B------:R-:W-:Y:S05]  /*0550*/  BSYNC.RECONVERGENT B0 ;  /* 0x0000000000007941 */ /* 0x000fea0003800200 */
.L_x_2:
[----:B------:R-:W-:Y:S01]  /*0560*/  UISETP.LT.U32.AND UP0, UPT, UR9, UR8, UPT ;  /* 0x000000080900728c */ /* 0x000fe2000bf01070 */
[----:B------:R-:W-:Y:S01]  /*0570*/  HFMA2 R9, -RZ, RZ, 1.75, 0 ;  /* 0x3f000000ff097431 */ /* 0x000fe200000001ff */
[----:B------:R-:W0:Y:S01]  /*0580*/  LDC R19, c[0x0][0x39c] ;  /* 0x0000e700ff137b82 */ /* 0x000e220000000800 */
[----:B------:R-:W1:Y:S01]  /*0590*/  LDCU.64 UR6, c[0x3][0x10] ;  /* 0x00c00200ff0677ac */ /* 0x000e620008000a00 */
[----:B------:R-:W-:Y:S01]  /*05a0*/  IMAD R3, R3, UR8, R0 ;  /* 0x0000000803037c24 */ /* 0x000fe2000f8e0200 */
[----:B------:R-:W-:Y:S01]  /*05b0*/  BSSY.RECONVERGENT B0, `(.L_x_4) ;  /* 0x0000369000007945 */ /* 0x000fe20003800200 */
[----:B------:R-:W-:Y:S01]  /*05c0*/  IMAD.MOV.U32 R20, RZ, RZ, RZ ;  /* 0x000000ffff147224 */ /* 0x000fe200078e00ff */
[----:B------:R-:W-:Y:S01]  /*05d0*/  USEL UR4, UR9, UR8, UP0 ;  /* 0x0000000809047287 */ /* 0x000fe20008000000 */
[----:B------:R-:W2:Y:S05]  /*05e0*/  LDCU UR9, c[0x3][0x28] ;  /* 0x00c00500ff0977ac */ /* 0x000eaa0008000800 */
[----:B------:R-:W-:Y:S01]  /*05f0*/  I2FP.F32.U32 R4, UR4 ;  /* 0x0000000400047c45 */ /* 0x000fe20008201000 */
[----:B------:R-:W0:Y:S03]  /*0600*/  LDCU.64 UR12, c[0x3][URZ] ;  /* 0x00c00000ff0c77ac */ /* 0x000e260008000a00 */
[C---:B------:R-:W-:Y:S01]  /*0610*/  FSETP.GT.FTZ.AND P0, PT, |R4|.reuse, 8.50705917302346158658e+37, PT ;  /* 0x7e8000000400780b */ /* 0x040fe20003f14200 */
[----:B------:R-:W3:Y:S03]  /*0620*/  LDCU.64 UR4, c[0x3][0x20] ;  /* 0x00c00400ff0477ac */ /* 0x000ee60008000a00 */
[----:B------:R-:W-:Y:S01]  /*0630*/  FSEL R9, R9, 2, P0 ;  /* 0x4000000009097808 */ /* 0x000fe20000000000 */
[----:B------:R-:W4:Y:S01]  /*0640*/  LDCU UR11, c[0x3][0x8] ;  /* 0x00c00100ff0b77ac */ /* 0x000f220008000800 */
[----:B------:R-:W5:Y:S07]  /*0650*/  LDCU UR10, c[0x3][0x18] ;  /* 0x00c00300ff0a77ac */ /* 0x000f6e0008000800 */
[----:B------:R-:W-:-:S06]  /*0660*/  @P0 FMUL.FTZ R4, R4, 0.25 ;  /* 0x3e80000004040820 */ /* 0x000fcc0000410000 */
[----:B------:R-:W1:Y:S01]  /*0670*/  MUFU.RCP R4, R4 ;  /* 0x0000000400047308 */ /* 0x000e620000001000 */
[C---:B---3--:R-:W-:Y:S01]  /*0680*/  FMUL.FTZ R10, R6.reuse, UR5 ;  /* 0x00000005060a7c20 */ /* 0x048fe20008410000 */
[C---:B------:R-:W-:Y:S01]  /*0690*/  FMUL.FTZ R2, R6.reuse, UR4 ;  /* 0x0000000406027c20 */ /* 0x040fe20008410000 */
[----:B--2---:R-:W-:Y:S01]  /*06a0*/  FMUL.FTZ R6, R6, UR9 ;  /* 0x0000000906067c20 */ /* 0x004fe20008410000 */
[----:B------:R-:W2:Y:S01]  /*06b0*/  LDCU UR4, c[0x0][0x398] ;  /* 0x00007300ff0477ac */ /* 0x000ea20008000800 */
[----:B-1----:R-:W-:Y:S01]  /*06c0*/  FMUL.FTZ R11, R4, R9 ;  /* 0x00000009040b7220 */ /* 0x002fe20000410000 */
[----:B------:R-:W-:Y:S01]  /*06d0*/  FMUL.FTZ R4, R12, UR6 ;  /* 0x000000060c047c20 */ /* 0x000fe20008410000 */
[----:B------:R-:W1:Y:S02]  /*06e0*/  LDC.64 R8, c[0x0][0x380] ;  /* 0x0000e000ff087b82 */ /* 0x000e640000000a00 */
[-C--:B------:R-:W-:Y:S01]  /*06f0*/  FMUL.FTZ R14, R10, R11.reuse ;  /* 0x0000000b0a0e7220 */ /* 0x080fe20000410000 */
[-C--:B------:R-:W-:Y:S01]  /*0700*/  FMUL.FTZ R10, R2, R11.reuse ;  /* 0x0000000b020a7220 */ /* 0x080fe20000410000 */
[----:B------:R-:W-:Y:S01]  /*0710*/  FMUL.FTZ R2, R12, UR7 ;  /* 0x000000070c027c20 */ /* 0x000fe20008410000 */
[----:B------:R-:W3:Y:S01]  /*0720*/  LDCU.64 UR6, c[0x0][0x358] ;  /* 0x00006b00ff0677ac */ /* 0x000ee20008000a00 */
[C---:B0-----:R-:W-:Y:S01]  /*0730*/  FFMA.FTZ R17, R19.reuse, UR13, R14 ;  /* 0x0000000d13117c23 */ /* 0x041fe2000801000e */
[C---:B------:R-:W-:Y:S01]  /*0740*/  FFMA.FTZ R15, R19.reuse, UR12, R10 ;  /* 0x0000000c130f7c23 */ /* 0x040fe2000801000a */
[-C--:B------:R-:W-:Y:S01]  /*0750*/  FMUL.FTZ R6, R6, R11.reuse ;  /* 0x0000000b06067220 */ /* 0x080fe20000410000 */
[----:B-----5:R-:W-:Y:S01]  /*0760*/  FMUL.FTZ R12, R12, UR10 ;  /* 0x0000000a0c0c7c20 */ /* 0x020fe20008410000 */
[-C--:B------:R-:W-:Y:S01]  /*0770*/  FFMA.FTZ R2, R2, R11.reuse, R17 ;  /* 0x0000000b02027223 */ /* 0x080fe20000010011 */
[----:B------:R-:W-:Y:S01]  /*0780*/  FFMA.FTZ R4, R4, R11, R15 ;  /* 0x0000000b04047223 */ /* 0x000fe2000001000f */
[----:B----4-:R-:W-:Y:S01]  /*0790*/  FFMA.FTZ R19, R19, UR11, R6 ;  /* 0x0000000b13137c23 */ /* 0x010fe20008010006 */
[----:B--2---:R-:W-:Y:S01]  /*07a0*/  ULOP3.LUT UR4, UR4, 0x7f800000, URZ, 0xc0, !UPT ;  /* 0x7f80000004047892 */ /* 0x004fe2000f8ec0ff */
[----:B------:R-:W-:-:S02]  /*07b0*/  FMUL.FTZ R15, R2, R2 ;  /* 0x00000002020f7220 */ /* 0x000fc40000410000 */
[----:B------:R-:W-:Y:S01]  /*07c0*/  FFMA.FTZ R12, R12, R11, R19 ;  /* 0x0000000b0c0c7223 */ /* 0x000fe20000010013 */
[----:B------:R-:W-:Y:S01]  /*07d0*/  MOV R19, RZ ;  /* 0x000000ff00137202 */ /* 0x000fe20000000f00 */
[----:B------:R-:W-:-:S04]  /*07e0*/  FFMA.FTZ R15, R4, R4, R15 ;  /* 0x00000004040f7223 */ /* 0x000fc8000001000f */
[----:B------:R-:W-:Y:S01]  /*07f0*/  FFMA.FTZ R15, R12, R12, R15 ;  /* 0x0000000c0c0f7223 */ /* 0x000fe2000001000f */
[----:B-1----:R-:W-:-:S05]  /*0800*/  IMAD.WIDE.U32 R8, R3, 0x4, R8 ;  /* 0x0000000403087825 */ /* 0x002fca00078e0008 */
[----:B------:R-:W0:Y:S01]  /*0810*/  MUFU.RSQ R15, R15 ;  /* 0x0000000f000f7308 */ /* 0x000e220000001400 */
[----:B---3--:R1:W-:Y:S01]  /*0820*/  STG.E desc[UR6][R8.64], RZ ;  /* 0x000000ff08007986 */ /* 0x0083e2000c101906 */
[-C--:B0-----:R-:W-:Y:S01]  /*0830*/  FMUL.FTZ R0, R4, R15.reuse ;  /* 0x0000000f04007220 */ /* 0x081fe20000410000 */
[-C--:B------:R-:W-:Y:S01]  /*0840*/  FMUL.FTZ R4, R2, R15.reuse ;  /* 0x0000000f02047220 */ /* 0x080fe20000410000 */
[----:B------:R-:W-:Y:S01]  /*0850*/  FMUL.FTZ R6, R12, R15 ;  /* 0x0000000f0c067220 */ /* 0x000fe20000410000 */
[----:B-1----:R-:W-:Y:S06]  /*0860*/  BAR.SYNC.DEFER_BLOCKING 0x0 ;  /* 0x0000000000007b1d */ /* 0x002fec0000010000 */
.L_x_101:
[----:B------:R-:W0:Y:S01]  /*0870*/  LDC R10, c[0x3][0x30] ;  /* 0x00c00c00ff0a7b82 */ /* 0x000e220000000800 */
[----:B------:R-:W1:Y:S02]  /*0880*/  LDCU UR5, c[0x3][0x50] ;  /* 0x00c00a00ff0577ac */ /* 0x000e640008000800 */
[----:B-1----:R-:W-:Y:S01]  /*0890*/  UISETP.NE.U32.AND UP0, UPT, UR5, URZ, UPT ;  /* 0x000000ff0500728c */ /* 0x002fe2000bf05070 */
[----:B0-----:R-:W-:-:S04]  /*08a0*/  LOP3.LUT R2, R10, 0x7f800000, RZ, 0xc0, !PT ;  /* 0x7f8000000a027812 */ /* 0x001fc800078ec0ff */
[----:B------:R-:W-:-:S04]  /*08b0*/  IADD3 R3, PT, PT, R2, -UR4, RZ ;  /* 0x8000000402037c10 */ /* 0x000fc8000fffe0ff */
[----:B------:R-:W-:-:S13]  /*08c0*/  ISETP.GT.AND P0, PT, R3, 0x4000000, PT ;  /* 0x040000000300780c */ /* 0x000fda0003f04270 */
[----:B------:R-:W0:Y:S01]  /*08d0*/  @P0 LDC R2, c[0x3][0x30] ;  /* 0x00c00c00ff020b82 */ /* 0x000e220000000800 */
[----:B------:R-:W-:Y:S05]  /*08e0*/  @P0 BRA `(.L_x_5) ;  /* 0x0000000000100947 */ /* 0x000fea0003800000 */
[----:B------:R-:W-:-:S13]  /*08f0*/  ISETP.GE.AND P0, PT, R3, -0x4000000, PT ;  /* 0xfc0000000300780c */ /* 0x000fda0003f06270 */
[----:B0-----:R-:W1:Y:S08]  /*0900*/  @!P0 LDC R2, c[0x0][0x398] ;  /* 0x0000e600ff028b82 */ /* 0x001e700000000800 */
[----:B------:R-:W0:Y:S02]  /*0910*/  @P0 LDC R3, c[0x0][0x398] ;  /* 0x0000e600ff030b82 */ /* 0x000e240000000800 */
[----:B01----:R-:W-:-:S07]  /*0920*/  @P0 FADD.FTZ R2, R3, R10 ;  /* 0x0000000a03020221 */ /* 0x003fce0000010000 */
.L_x_5:
[----:B------:R-:W-:Y:S01]  /*0930*/  HFMA2 R21, -RZ, RZ, 6.109375, 2 ;  /* 0x461c4000ff157431 */ /* 0x000fe200000001ff */
[----:B------:R-:W-:Y:S06]  /*0940*/  BRA.U !UP0, `(.L_x_6) ;  /* 0x00000001083c7547 */ /* 0x000fec000b800000 */
[----:B------:R-:W-:Y:S01]  /*0950*/  FSETP.GEU.FTZ.AND P0, PT, |R4|, 9.9999997473787516356e-05, PT ;  /* 0x38d1b7170400780b */ /* 0x000fe20003f1e200 */
[----:B------:R-:W-:-:S12]  /*0960*/  BSSY.RECONVERGENT B1, `(.L_x_7) ;  /* 0x000000c000017945 */ /* 0x000fd80003800200 */
[----:B0-----:R-:W-:Y:S01]  /*0970*/  @!P0 IMAD.MOV.U32 R2, RZ, RZ, RZ ;  /* 0x000000ffff028224 */ /* 0x001fe200078e00ff */
[----:B------:R-:W-:Y:S06]  /*0980*/  @!P0 BRA `(.L_x_8) ;  /* 0x0000000000248947 */ /* 0x000fec0003800000 */
[C---:B------:R-:W-:Y:S01]  /*0990*/  FMUL.FTZ R3, R4.reuse, 0.25 ;  /* 0x3e80000004037820 */ /* 0x040fe20000410000 */
[----:B------:R-:W-:Y:S01]  /*09a0*/  FSETP.GT.FTZ.AND P0, PT, |R4|, 8.50705917302346158658e+37, PT ;  /* 0x7e8000000400780b */ /* 0x000fe20003f14200 */
[----:B------:R-:W0:Y:S03]  /*09b0*/  LDCU UR5, c[0x3][0x34] ;  /* 0x00c00680ff0577ac */ /* 0x000e260008000800 */
[----:B------:R-:W-:-:S06]  /*09c0*/  FSEL R3, R3, R4, P0 ;  /* 0x0000000403037208 */ /* 0x000fcc0000000000 */
[----:B------:R-:W1:Y:S01]  /*09d0*/  MUFU.RCP R3, R3 ;  /* 0x0000000300037308 */ /* 0x000e620000001000 */
[----:B0-----:R-:W-:-:S04]  /*09e0*/  FADD.FTZ R2, -R7, UR5 ;  /* 0x0000000507027e21 */ /* 0x001fc80008010100 */
[----:B------:R-:W-:-:S04]  /*09f0*/  @P0 FMUL.FTZ R2, R2, 0.25 ;  /* 0x3e80000002020820 */ /* 0x000fc80000410000 */
[----:B-1----:R-:W-:-:S05]  /*0a00*/  FMUL.FTZ R2, R3, R2 ;  /* 0x0000000203027220 */ /* 0x002fca0000410000 */
[----:B------:R-:W-:-:S07]  /*0a10*/  FMNMX R2, RZ, R2, !PT ;  /* 0x00000002ff027209 */ /* 0x000fce0007800000 */
.L_x_8:
[----:B------:R-:W-:Y:S05]  /*0a20*/  BSYNC.RECONVERGENT B1 ;  /* 0x0000000000017941 */ /* 0x000fea0003800200 */
.L_x_7:
[----:B------:R-:W-:Y:S05]  /*0a30*/  BRA `(.L_x_9) ;  /* 0x0000000400147947 */ /* 0x000fea0003800000 */
.L_x_6:
[----:B------:R-:W1:Y:S01]  /*0a40*/  LDCU UR5, c[0x3][0x34] ;  /* 0x00c00680ff0577ac */ /* 0x000e620008000800 */
[----:B------:R-:W2:Y:S01]  /*0a50*/  LDC.64 R22, c[0x3][0x38] ;  /* 0x00c00e00ff167b82 */ /* 0x000ea20000000a00 */
[----:B0-----:R-:W-:Y:S01]  /*0a60*/  FADD.FTZ R3, -R5, R2 ;  /* 0x0000000205037221 */ /* 0x001fe20000010100 */
[----:B------:R-:W-:Y:S01]  /*0a70*/  BSSY.RECONVERGENT B1, `(.L_x_9) ;  /* 0x0000041000017945 */ /* 0x000fe20003800200 */
[----:B-1----:R-:W-:-:S04]  /*0a80*/  FADD.FTZ R25, -R7, UR5 ;  /* 0x0000000507197e21 */ /* 0x002fc80008010100 */
[-C--:B------:R-:W-:Y:S01]  /*0a90*/  FMUL.FTZ R15, R4, R25.reuse ;  /* 0x00000019040f7220 */ /* 0x080fe20000410000 */
[----:B------:R-:W-:Y:S01]  /*0aa0*/  FMUL.FTZ R2, R25, R25 ;  /* 0x0000001919027220 */ /* 0x000fe20000410000 */
[----:B--2---:R-:W-:Y:S02]  /*0ab0*/  FADD.FTZ R11, -R13, R22 ;  /* 0x000000160d0b7221 */ /* 0x004fe40000010100 */
[-C--:B------:R-:W-:Y:S01]  /*0ac0*/  FFMA.FTZ R15, R0, R3.reuse, R15 ;  /* 0x00000003000f7223 */ /* 0x080fe2000001000f */
[----:B------:R-:W-:Y:S01]  /*0ad0*/  FFMA.FTZ R2, R3, R3, R2 ;  /* 0x0000000303027223 */ /* 0x000fe20000010002 */
[----:B------:R-:W-:Y:S02]  /*0ae0*/  FMUL.FTZ R10, R23, R23 ;  /* 0x00000017170a7220 */ /* 0x000fe40000410000 */
[-C--:B------:R-:W-:Y:S01]  /*0af0*/  FFMA.FTZ R15, R6, R11.reuse, R15 ;  /* 0x0000000b060f7223 */ /* 0x080fe2000001000f */
[----:B------:R-:W-:-:S04]  /*0b00*/  FFMA.FTZ R11, R11, R11, R2 ;  /* 0x0000000b0b0b7223 */ /* 0x000fc80000010002 */
[----:B------:R-:W-:Y:S02]  /*0b10*/  FSETP.LT.FTZ.AND P1, PT, R15, RZ, PT ;  /* 0x000000ff0f00720b */ /* 0x000fe40003f31000 */
[----:B------:R-:W-:Y:S02]  /*0b20*/  FSETP.GEU.FTZ.AND P0, PT, R10, R11, PT ;  /* 0x0000000b0a00720b */ /* 0x000fe40003f1e000 */
[----:B------:R-:W-:Y:S02]  /*0b30*/  SEL R3, RZ, 0xffffffff, !P1 ;  /* 0xffffffffff037807 */ /* 0x000fe40004800000 */
[----:B------:R-:W-:Y:S02]  /*0b40*/  SEL R2, RZ, 0x1, P0 ;  /* 0x00000001ff027807 */ /* 0x000fe40000000000 */
[----:B------:R-:W-:-:S04]  /*0b50*/  IADD3 R3, PT, PT, -R3, RZ, RZ ;  /* 0x000000ff03037210 */ /* 0x000fc80007ffe1ff */
[----:B------:R-:W-:-:S13]  /*0b60*/  LOP3.LUT P1, RZ, R2, R3, RZ, 0xc0, !PT ;  /* 0x0000000302ff7212 */ /* 0x000fda000782c0ff */
[----:B------:R-:W-:Y:S01]  /*0b70*/  @P1 MOV R2, RZ ;  /* 0x000000ff00021202 */ /* 0x000fe20000000f00 */
[----:B------:R-:W-:Y:S06]  /*0b80*/  @P1 BRA `(.L_x_10) ;  /* 0x0000000000bc1947 */ /* 0x000fec0003800000 */
[----:B------:R-:W-:Y:S01]  /*0b90*/  FMUL.FTZ R12, R15, R15 ;  /* 0x0000000f0f0c7220 */ /* 0x000fe20000410000 */
[----:B------:R-:W-:Y:S01]  /*0ba0*/  LOP3.LUT R2, R11, 0x7f800000, RZ, 0xc0, !PT ;  /* 0x7f8000000b027812 */ /* 0x000fe200078ec0ff */
[----:B------:R-:W-:Y:S03]  /*0bb0*/  BSSY.RECONVERGENT B2, `(.L_x_11) ;  /* 0x0000009000027945 */ /* 0x000fe60003800200 */
[----:B------:R-:W-:-:S04]  /*0bc0*/  LOP3.LUT R3, R12, 0x7f800000, RZ, 0xc0, !PT ;  /* 0x7f8000000c037812 */ /* 0x000fc800078ec0ff */
[----:B------:R-:W-:-:S04]  /*0bd0*/  IADD3 R2, PT, PT, R2, -R3, RZ ;  /* 0x8000000302027210 */ /* 0x000fc80007ffe0ff */
[----:B------:R-:W-:-:S13]  /*0be0*/  ISETP.GT.AND P1, PT, R2, 0x4000000, PT ;  /* 0x040000000200780c */ /* 0x000fda0003f24270 */
[----:B------:R-:W-:Y:S01]  /*0bf0*/  @P1 IMAD.MOV.U32 R3, RZ, RZ, R11 ;  /* 0x000000ffff031224 */ /* 0x000fe200078e000b */
[----:B------:R-:W-:Y:S06]  /*0c00*/  @P1 BRA `(.L_x_12) ;  /* 0x00000000000c1947 */ /* 0x000fec0003800000 */
[----:B------:R-:W-:-:S13]  /*0c10*/  ISETP.GE.AND P1, PT, R2, -0x4000000, PT ;  /* 0xfc0000000200780c */ /* 0x000fda0003f26270 */
[----:B------:R-:W-:Y:S01]  /*0c20*/  @!P1 FADD.FTZ R3, -R12, -RZ ;  /* 0x800000ff0c039221 */ /* 0x000fe20000010100 */
[----:B------:R-:W-:-:S07]  /*0c30*/  @P1 FADD.FTZ R3, R11, -R12 ;  /* 0x8000000c0b031221 */ /* 0x000fce0000010000 */
.L_x_12:
[----:B------:R-:W-:Y:S05]  /*0c40*/  BSYNC.RECONVERGENT B2 ;  /* 0x0000000000027941 */ /* 0x000fea0003800200 */
.L_x_11:
[----:B------:R-:W-:-:S13]  /*0c50*/  FSETP.GT.FTZ.AND P1, PT, R3, R10, PT ;  /* 0x0000000a0300720b */ /* 0x000fda0003f34000 */
[----:B------:R-:W-:Y:S01]  /*0c60*/  @P1 MOV R2, RZ ;  /* 0x000000ff00021202 */ /* 0x000fe20000000f00 */
[----:B------:R-:W-:Y:S06]  /*0c70*/  @P1 BRA `(.L_x_10) ;  /* 0x0000000000801947 */ /* 0x000fec0003800000 */
[----:B------:R-:W-:Y:S01]  /*0c80*/  LOP3.LUT R2, R3, 0x7f800000, RZ, 0xc0, !PT ;  /* 0x7f80000003027812 */ /* 0x000fe200078ec0ff */
[----:B------:R-:W-:Y:S01]  /*0c90*/  BSSY.RECONVERGENT B2, `(.L_x_13) ;  /* 0x0000009000027945 */ /* 0x000fe20003800200 */
[----:B------:R-:W-:-:S04]  /*0ca0*/  LOP3.LUT R11, R10, 0x7f800000, RZ, 0xc0, !PT ;  /* 0x7f8000000a0b7812 */ /* 0x000fc800078ec0ff */
[----:B------:R-:W-:-:S04]  /*0cb0*/  IADD3 R11, PT, PT, -R2, R11, RZ ;  /* 0x0000000b020b7210 */ /* 0x000fc80007ffe1ff */
[----:B------:R-:W-:-:S13]  /*0cc0*/  ISETP.GT.AND P1, PT, R11, 0x4000000, PT ;  /* 0x040000000b00780c */ /* 0x000fda0003f24270 */
[----:B------:R-:W-:Y:S01]  /*0cd0*/  @P1 MOV R2, R10 ;  /* 0x0000000a00021202 */ /* 0x000fe20000000f00 */
[----:B------:R-:W-:Y:S06]  /*0ce0*/  @P1 BRA `(.L_x_14) ;  /* 0x00000000000c1947 */ /* 0x000fec0003800000 */
[----:B------:R-:W-:-:S13]  /*0cf0*/  ISETP.GE.AND P1, PT, R11, -0x4000000, PT ;  /* 0xfc0000000b00780c */ /* 0x000fda0003f26270 */
[----:B------:R-:W-:Y:S01]  /*0d00*/  @!P1 FADD.FTZ R2, -R3, -RZ ;  /* 0x800000ff03029221 */ /* 0x000fe20000010100 */
[----:B------:R-:W-:-:S07]  /*0d10*/  @P1 FADD.FTZ R2, R10, -R3 ;  /* 0x800000030a021221 */ /* 0x000fce0000010000 */
.L_x_14:
[----:B------:R-:W-:Y:S05]  /*0d20*/  BSYNC.RECONVERGENT B2 ;  /* 0x0000000000027941 */ /* 0x000fea0003800200 */
.L_x_13:
[----:B------:R-:W0:Y:S01]  /*0d30*/  MUFU.SQRT R12, R2 ;  /* 0x00000002000c7308 */ /* 0x000e220000002000 */
[----:B------:R-:W-:Y:S02]  /*0d40*/  LOP3.LUT R10, R15, 0x7f800000, RZ, 0xc0, !PT ;  /* 0x7f8000000f0a7812 */ /* 0x000fe400078ec0ff */
[----:B0-----:R-:W-:-:S05]  /*0d50*/  LOP3.LUT R3, R12, 0x7f800000, RZ, 0xc0, !PT ;  /* 0x7f8000000c037812 */ /* 0x001fca00078ec0ff */
[----:B------:R-:W-:-:S05]  /*0d60*/  IMAD.IADD R3, R10, 0x1, -R3 ;  /* 0x000000010a037824 */ /* 0x000fca00078e0a03 */
[----:B------:R-:W-:Y:S01]  /*0d70*/  ISETP.GT.AND P1, PT, R3, 0x4000000, PT ;  /* 0x040000000300780c */ /* 0x000fe20003f24270 */
[----:B------:R-:W-:-:S12]  /*0d80*/  @P0 BRA `(.L_x_15) ;  /* 0x0000000000200947 */ /* 0x000fd80003800000 */
[----:B------:R-:W-:Y:S01]  /*0d90*/  BSSY.RECONVERGENT B2, `(.L_x_16) ;  /* 0x0000006000027945 */ /* 0x000fe20003800200 */
[----:B------:R-:W-:-:S03]  /*0da0*/  @P1 MOV R2, R15 ;  /* 0x0000000f00021202 */ /* 0x000fc60000000f00 */
[----:B------:R-:W-:Y:S05]  /*0db0*/  @P1 BRA `(.L_x_17) ;  /* 0x00000000000c1947 */ /* 0x000fea0003800000 */
[----:B------:R-:W-:-:S13]  /*0dc0*/  ISETP.GE.AND P0, PT, R3, -0x4000000, PT ;  /* 0xfc0000000300780c */ /* 0x000fda0003f06270 */
[----:B------:R-:W-:Y:S01]  /*0dd0*/  @!P0 FADD.FTZ R2, -R12, -RZ ;  /* 0x800000ff0c028221 */ /* 0x000fe20000010100 */
[----:B------:R-:W-:-:S07]  /*0de0*/  @P0 FADD.FTZ R2, R15, -R12 ;  /* 0x8000000c0f020221 */ /* 0x000fce0000010000 */
.L_x_17:
[----:B------:R-:W-:Y:S05]  /*0df0*/  BSYNC.RECONVERGENT B2 ;  /* 0x0000000000027941 */ /* 0x000fea0003800200 */
.L_x_16:
[----:B------:R-:W-:Y:S05]  /*0e00*/  BRA `(.L_x_10) ;  /* 0x00000000001c7947 */ /* 0x000fea0003800000 */
.L_x_15:
[----:B------:R-:W-:Y:S01]  /*0e10*/  BSSY.RECONVERGENT B2, `(.L_x_10) ;  /* 0x0000006000027945 */ /* 0x000fe20003800200 */
[----:B------:R-:W-:-:S03]  /*0e20*/  @P1 MOV R2, R15 ;  /* 0x0000000f00021202 */ /* 0x000fc60000000f00 */
[----:B------:R-:W-:Y:S05]  /*0e30*/  @P1 BRA `(.L_x_18) ;  /* 0x00000000000c1947 */ /* 0x000fea0003800000 */
[----:B------:R-:W-:-:S13]  /*0e40*/  ISETP.GE.AND P0, PT, R3, -0x4000000, PT ;  /* 0xfc0000000300780c */ /* 0x000fda0003f06270 */
[----:B------:R-:W-:Y:S01]  /*0e50*/  @!P0 MOV R2, R12 ;  /* 0x0000000c00028202 */ /* 0x000fe20000000f00 */
[----:B------:R-:W-:-:S07]  /*0e60*/  @P0 FADD.FTZ R2, R15, R12 ;  /* 0x0000000c0f020221 */ /* 0x000fce0000010000 */
.L_x_18:
[----:B------:R-:W-:Y:S05]  /*0e70*/  BSYNC.RECONVERGENT B2 ;  /* 0x0000000000027941 */ /* 0x000fea0003800200 */
.L_x_10:
[----:B------:R-:W-:Y:S05]  /*0e80*/  BSYNC.RECONVERGENT B1 ;  /* 0x0000000000017941 */ /* 0x000fea0003800200 */
.L_x_9:
[----:B------:R-:W0:Y:S01]  /*0e90*/  LDC R14, c[0x3][0x58] ;  /* 0x00c01600ff0e7b82 */ /* 0x000e220000000800 */
[C---:B------:R-:W-:Y:S01]  /*0ea0*/  FSETP.LT.FTZ.AND P2, PT, R2.reuse, 10000, PT ;  /* 0x461c40000200780b */ /* 0x040fe20003f51000 */
[----:B------:R-:W1:Y:S01]  /*0eb0*/  LDCU UR5, c[0x3][0x78] ;  /* 0x00c00f00ff0577ac */ /* 0x000e620008000800 */
[----:B------:R-:W-:Y:S02]  /*0ec0*/  FSETP.GT.FTZ.AND P1, PT, R2, RZ, PT ;  /* 0x000000ff0200720b */ /* 0x000fe40003f34000 */
[----:B------:R-:W-:-:S04]  /*0ed0*/  SEL R10, RZ, 0xffffffff, !P2 ;  /* 0xffffffffff0a7807 */ /* 0x000fc80005000000 */
[----:B------:R-:W-:Y:S01]  /*0ee0*/  IADD3 R12, PT, PT, -R10, RZ, RZ ;  /* 0x000000ff0a0c7210 */ /* 0x000fe20007ffe1ff */
[----:B-1----:R-:W-:Y:S01]  /*0ef0*/  UISETP.NE.U32.AND UP0, UPT, UR5, URZ, UPT ;  /* 0x000000ff0500728c */ /* 0x002fe2000bf05070 */
[----:B0-----:R-:W-:-:S05]  /*0f00*/  LOP3.LUT R3, R14, 0x7f800000, RZ, 0xc0, !PT ;  /* 0x7f8000000e037812 */ /* 0x001fca00078ec0ff */
[----:B------:R-:W-:Y:S01]  /*0f10*/  VIADD R11, R3, -UR4 ;  /* 0x80000004030b7c36 */ /* 0x000fe20008000000 */
[----:B------:R-:W-:-:S04]  /*0f20*/  SEL R3, RZ, 0xffffffff, !P1 ;  /* 0xffffffffff037807 */ /* 0x000fc80004800000 */
[----:B------:R-:W-:Y:S02]  /*0f30*/  ISETP.GT.AND P0, PT, R11, 0x4000000, PT ;  /* 0x040000000b00780c */ /* 0x000fe40003f04270 */
[----:B------:R-:W-:-:S04]  /*0f40*/  IADD3 R3, PT, PT, -R3, RZ, RZ ;  /* 0x000000ff03037210 */ /* 0x000fc80007ffe1ff */
[----:B------:R-:W-:-:S07]  /*0f50*/  LOP3.LUT P1, RZ, R3, R12, RZ, 0xc0, !PT ;  /* 0x0000000c03ff7212 */ /* 0x000fce000782c0ff */
[----:B------:R-:W0:Y:S01]  /*0f60*/  @P0 LDC R10, c[0x3][0x58] ;  /* 0x00c01600ff0a0b82 */ /* 0x000e220000000800 */
[----:B------:R-:W-:Y:S05]  /*0f70*/  @P0 BRA `(.L_x_19) ;  /* 0x0000000000100947 */ /* 0x000fea0003800000 */
[----:B------:R-:W-:-:S13]  /*0f80*/  ISETP.GE.AND P0, PT, R11, -0x4000000, PT ;  /* 0xfc0000000b00780c */ /* 0x000fda0003f06270 */
[----:B0-----:R-:W1:Y:S08]  /*0f90*/  @!P0 LDC R10, c[0x0][0x398] ;  /* 0x0000e600ff0a8b82 */ /* 0x001e700000000800 */
[----:B------:R-:W0:Y:S02]  /*0fa0*/  @P0 LDC R3, c[0x0][0x398] ;  /* 0x0000e600ff030b82 */ /* 0x000e240000000800 */
[----:B01----:R-:W-:-:S07]  /*0fb0*/  @P0 FADD.FTZ R10, R3, R14 ;  /* 0x0000000e030a0221 */ /* 0x003fce0000010000 */
.L_x_19:
[----:B------:R-:W-:Y:S01]  /*0fc0*/  @P1 MOV R21, R2 ;  /* 0x0000000200151202 */ /* 0x000fe20000000f00 */
[----:B------:R-:W-:Y:S01]  /*0fd0*/  @P1 IMAD.MOV.U32 R17, RZ, RZ, RZ ;  /* 0x000000ffff111224 */ /* 0x000fe200078e00ff */
[----:B------:R-:W-:Y:S06]  /*0fe0*/  BRA.U !UP0, `(.L_x_20) ;  /* 0x0000000108407547 */ /* 0x000fec000b800000 */
[----:B------:R-:W-:Y:S01]  /*0ff0*/  FSETP.GEU.FTZ.AND P0, PT, |R4|, 9.9999997473787516356e-05, PT ;  /* 0x38d1b7170400780b */ /* 0x000fe20003f1e200 */
[----:B------:R-:W-:-:S12]  /*1000*/  BSSY.RECONVERGENT B1, `(.L_x_21) ;  /* 0x000000c000017945 */ /* 0x000fd80003800200 */
[----:B------:R-:W-:Y:S01]  /*1010*/  @!P0 MOV R2, RZ ;  /* 0x000000ff00028202 */ /* 0x000fe20000000f00 */
[----:B------:R-:W-:Y:S06]  /*1020*/  @!P0 BRA `(.L_x_22) ;  /* 0x0000000000248947 */ /* 0x000fec0003800000 */
[C---:B------:R-:W-:Y:S01]  /*1030*/  FMUL.FTZ R3, R4.reuse, 0.25 ;  /* 0x3e80000004037820 */ /* 0x040fe20000410000 */
[----:B------:R-:W-:Y:S01]  /*1040*/  FSETP.GT.FTZ.AND P0, PT, |R4|, 8.50705917302346158658e+37, PT ;  /* 0x7e8000000400780b */ /* 0x000fe20003f14200 */
[----:B------:R-:W1:Y:S03]  /*1050*/  LDCU UR5, c[0x3][0x5c] ;  /* 0x00c00b80ff0577ac */ /* 0x000e660008000800 */
[----:B------:R-:W-:-:S06]  /*1060*/  FSEL R3, R3, R4, P0 ;  /* 0x0000000403037208 */ /* 0x000fcc0000000000 */
[----:B------:R-:W2:Y:S01]  /*1070*/  MUFU.RCP R3, R3 ;  /* 0x0000000300037308 */ /* 0x000ea20000001000 */
[----:B-1----:R-:W-:-:S04]  /*1080*/  FADD.FTZ R2, -R7, UR5 ;  /* 0x0000000507027e21 */ /* 0x002fc80008010100 */
[----:B------:R-:W-:-:S04]  /*1090*/  @P0 FMUL.FTZ R2, R2, 0.25 ;  /* 0x3e80000002020820 */ /* 0x000fc80000410000 */
[----:B--2---:R-:W-:-:S05]  /*10a0*/  FMUL.FTZ R2, R3, R2 ;  /* 0x0000000203027220 */ /* 0x004fca0000410000 */
[----:B------:R-:W-:-:S07]  /*10b0*/  FMNMX R2, RZ, R2, !PT ;  /* 0x00000002ff027209 */ /* 0x000fce0007800000 */
.L_x_22:
[----:B------:R-:W-:Y:S05]  /*10c0*/  BSYNC.RECONVERGENT B1 ;  /* 0x0000000000017941 */ /* 0x000fea0003800200 */
.L_x_21:
[----:B------:R-:W-:Y:S01]  /*10d0*/  MOV R12, R2 ;  /* 0x00000002000c7202 */ /* 0x000fe20000000f00 */
[----:B------:R-:W-:Y:S06]  /*10e0*/  BRA `(.L_x_23) ;  /* 0x0000000400147947 */ /* 0x000fec0003800000 */
.L_x_20:
        /* <DEDUP_REMOVED lines=24> */
[----:B------:R-:W-:-:S05]  /*1270*/  LOP3.LUT R10, R12, 0x7f800000, RZ, 0xc0, !PT ;  /* 0x7f8000000c0a7812 */ /* 0x000fca00078ec0ff */
[----:B------:R-:W-:-:S05]  /*1280*/  IMAD.IADD R3, R3, 0x1, -R10 ;  /* 0x0000000103037824 */ /* 0x000fca00078e0a0a */
[----:B------:R-:W-:-:S13]  /*1290*/  ISETP.GT.AND P1, PT, R3, 0x4000000, PT ;  /* 0x040000000300780c */ /* 0x000fda0003f24270 */
[----:B------:R-:W-:Y:S01]  /*12a0*/  @P1 MOV R11, R15 ;  /* 0x0000000f000b1202 */ /* 0x000fe20000000f00 */
[----:B------:R-:W-:Y:S06]  /*12b0*/  @P1 BRA `(.L_x_26) ;  /* 0x00000000000c1947 */ /* 0x000fec0003800000 */
[----:B------:R-:W-:-:S13]  /*12c0*/  ISETP.GE.AND P1, PT, R3, -0x4000000, PT ;  /* 0xfc0000000300780c */ /* 0x000fda0003f26270 */
[----:B------:R-:W-:Y:S01]  /*12d0*/  @!P1 FADD.FTZ R11, -R12, -RZ ;  /* 0x800000ff0c0b9221 */ /* 0x000fe20000010100 */
[----:B------:R-:W-:-:S07]  /*12e0*/  @P1 FADD.FTZ R11, R15, -R12 ;  /* 0x8000000c0f0b1221 */ /* 0x000fce0000010000 */
.L_x_26:
[----:B------:R-:W-:Y:S05]  /*12f0*/  BSYNC.RECONVERGENT B2 ;  /* 0x0000000000027941 */ /* 0x000fea0003800200 */
.L_x_25:
        /* <DEDUP_REMOVED lines=13> */
.L_x_28:
[----:B------:R-:W-:Y:S05]  /*13d0*/  BSYNC.RECONVERGENT B2 ;  /* 0x0000000000027941 */ /* 0x000fea0003800200 */
.L_x_27:
        /* <DEDUP_REMOVED lines=12> */
.L_x_31:
[----:B------:R-:W-:Y:S05]  /*14a0*/  BSYNC.RECONVERGENT B2 ;  /* 0x0000000000027941 */ /* 0x000fea0003800200 */
.L_x_30:
[----:B------:R-:W-:Y:S05]  /*14b0*/  BRA `(.L_x_24) ;  /* 0x00000000001c7947 */ /* 0x000fea0003800000 */
.L_x_29:
[----:B------:R-:W-:Y:S01]  /*14c0*/  BSSY.RECONVERGENT B2, `(.L_x_24) ;  /* 0x0000006000027945 */ /* 0x000fe20003800200 */
[----:B------:R-:W-:-:S03]  /*14d0*/  @P1 MOV R12, R14 ;  /* 0x0000000e000c1202 */ /* 0x000fc60000000f00 */
[----:B------:R-:W-:Y:S05]  /*14e0*/  @P1 BRA `(.L_x_32) ;  /* 0x00000000000c1947 */ /* 0x000fea0003800000 */
[----:B------:R-:W-:-:S13]  /*14f0*/  ISETP.GE.AND P0, PT, R2, -0x4000000, PT ;  /* 0xfc0000000200780c */ /* 0x000fda0003f06270 */
[----:B------:R-:W-:Y:S01]  /*1500*/  @!P0 MOV R12, R11 ;  /* 0x0000000b000c8202 */ /* 0x000fe20000000f00 */
[----:B------:R-:W-:-:S07]  /*1510*/  @P0 FADD.FTZ R12, R14, R11 ;  /* 0x0000000b0e0c0221 */ /* 0x000fce0000010000 */
.L_x_32:
[----:B------:R-:W-:Y:S05]  /*1520*/  BSYNC.RECONVERGENT B2 ;  /* 0x0000000000027941 */ /* 0x000fea0003800200 */
.L_x_24:
[----:B------:R-:W-:Y:S05]  /*1530*/  BSYNC.RECONVERGENT B1 ;  /* 0x0000000000017941 */ /* 0x000fea0003800200 */
.L_x_23:
[----:B------:R-:W1:Y:S01]  /*1540*/  LDC R15, c[0x3][0x80] ;  /* 0x00c02000ff0f7b82 */ /* 0x000e620000000800 */
[C---:B------:R-:W-:Y:S01]  /*1550*/  FSETP.GT.FTZ.AND P1, PT, R12.reuse, RZ, PT ;  /* 0x000000ff0c00720b */ /* 0x040fe20003f34000 */
[----:B------:R-:W2:Y:S01]  /*1560*/  LDCU UR5, c[0x3][0xa0] ;  /* 0x00c01400ff0577ac */ /* 0x000ea20008000800 */
[----:B------:R-:W-:-:S04]  /*1570*/  FSETP.LT.FTZ.AND P2, PT, R12, R21, PT ;  /* 0x000000150c00720b */ /* 0x000fc80003f51000 */
[----:B------:R-:W-:-:S04]  /*1580*/  SEL R3, RZ, 0xffffffff, !P2 ;  /* 0xffffffffff037807 */ /* 0x000fc80005000000 */
[----:B------:R-:W-:Y:S01]  /*1590*/  IADD3 R14, PT, PT, -R3, RZ, RZ ;  /* 0x000000ff030e7210 */ /* 0x000fe20007ffe1ff */
[----:B--2---:R-:W-:Y:S01]  /*15a0*/  UISETP.NE.U32.AND UP0, UPT, UR5, URZ, UPT ;  /* 0x000000ff0500728c */ /* 0x004fe2000bf05070 */
[----:B-1----:R-:W-:-:S04]  /*15b0*/  LOP3.LUT R2, R15, 0x7f800000, RZ, 0xc0, !PT ;  /* 0x7f8000000f027812 */ /* 0x002fc800078ec0ff */
[----:B0-----:R-:W-:Y:S02]  /*15c0*/  IADD3 R10, PT, PT, R2, -UR4, RZ ;  /* 0x80000004020a7c10 */ /* 0x001fe4000fffe0ff */
[----:B------:R-:W-:Y:S02]  /*15d0*/  SEL R2, RZ, 0xffffffff, !P1 ;  /* 0xffffffffff027807 */ /* 0x000fe40004800000 */
[----:B------:R-:W-:-:S03]  /*15e0*/  ISETP.GT.AND P0, PT, R10, 0x4000000, PT ;  /* 0x040000000a00780c */ /* 0x000fc60003f04270 */
[----:B------:R-:W-:-:S05]  /*15f0*/  IMAD.MOV R11, RZ, RZ, -R2 ;  /* 0x000000ffff0b7224 */ /* 0x000fca00078e0a02 */
[----:B------:R-:W-:-:S05]  /*1600*/  LOP3.LUT P1, RZ, R11, R14, RZ, 0xc0, !PT ;  /* 0x0000000e0bff7212 */ /* 0x000fca000782c0ff */
[----:B------:R-:W0:Y:S01]  /*1610*/  @P0 LDC R2, c[0x3][0x80] ;  /* 0x00c02000ff020b82 */ /* 0x000e220000000800 */
[----:B------:R-:W-:Y:S07]  /*1620*/  @P0 BRA `(.L_x_33) ;  /* 0x0000000000100947 */ /* 0x000fee0003800000 */
[----:B------:R-:W-:-:S13]  /*1630*/  ISETP.GE.AND P0, PT, R10, -0x4000000, PT ;  /* 0xfc0000000a00780c */ /* 0x000fda0003f06270 */
[----:B0-----:R-:W1:Y:S08]  /*1640*/  @!P0 LDC R2, c[0x0][0x398] ;  /* 0x0000e600ff028b82 */ /* 0x001e700000000800 */
[----:B------:R-:W0:Y:S02]  /*1650*/  @P0 LDC R10, c[0x0][0x398] ;  /* 0x0000e600ff0a0b82 */ /* 0x000e240000000800 */
[----:B01----:R-:W-:-:S07]  /*1660*/  @P0 FADD.FTZ R2, R10, R15 ;  /* 0x0000000f0a020221 */ /* 0x003fce0000010000 */
.L_x_33:
[----:B------:R-:W-:Y:S02]  /*1670*/  @P1 MOV R21, R12 ;  /* 0x0000000c00151202 */ /* 0x000fe40000000f00 */
[----:B------:R-:W-:Y:S01]  /*1680*/  @P1 MOV R17, 0x1 ;  /* 0x0000000100111802 */ /* 0x000fe20000000f00 */
[----:B------:R-:W-:Y:S06]  /*1690*/  BRA.U !UP0, `(.L_x_34) ;  /* 0x0000000108407547 */ /* 0x000fec000b800000 */
[----:B------:R-:W-:Y:S01]  /*16a0*/  FSETP.GEU.FTZ.AND P0, PT, |R4|, 9.9999997473787516356e-05, PT ;  /* 0x38d1b7170400780b */ /* 0x000fe20003f1e200 */
[----:B------:R-:W-:-:S12]  /*16b0*/  BSSY.RECONVERGENT B1, `(.L_x_35) ;  /* 0x000000c000017945 */ /* 0x000fd80003800200 */
[----:B0-----:R-:W-:Y:S01]  /*16c0*/  @!P0 MOV R2, RZ ;  /* 0x000000ff00028202 */ /* 0x001fe20000000f00 */
        /* <DEDUP_REMOVED lines=10> */
.L_x_36:
[----:B------:R-:W-:Y:S05]  /*1770*/  BSYNC.RECONVERGENT B1 ;  /* 0x0000000000017941 */ /* 0x000fea0003800200 */
.L_x_35:
[----:B------:R-:W-:Y:S01]  /*1780*/  IMAD.MOV.U32 R12, RZ, RZ, R2 ;  /* 0x000000ffff0c7224 */ /* 0x000fe200078e0002 */
[----:B------:R-:W-:Y:S06]  /*1790*/  BRA `(.L_x_37) ;  /* 0x0000000400147947 */ /* 0x000fec0003800000 */
.L_x_34:
        /* <DEDUP_REMOVED lines=27> */
[----:B------:R-:W-:Y:S01]  /*1950*/  @P1 MOV R11, R15 ;  /* 0x0000000f000b1202 */ /* 0x000fe20000000f00 */
[----:B------:R-:W-:Y:S06]  /*1960*/  @P1 BRA `(.L_x_40) ;  /* 0x00000000000c1947 */ /* 0x000fec0003800000 */
[----:B------:R-:W-:-:S13]  /*1970*/  ISETP.GE.AND P1, PT, R3, -0x4000000, PT ;  /* 0xfc0000000300780c */ /* 0x000fda0003f26270 */
[----:B------:R-:W-:Y:S01]  /*1980*/  @!P1 FADD.FTZ R11, -R12, -RZ ;  /* 0x800000ff0c0b9221 */ /* 0x000fe20000010100 */
[----:B------:R-:W-:-:S07]  /*1990*/  @P1 FADD.FTZ R11, R15, -R12 ;  /* 0x8000000c0f0b1221 */ /* 0x000fce0000010000 */
.L_x_40:
[----:B------:R-:W-:Y:S05]  /*19a0*/  BSYNC.RECONVERGENT B2 ;  /* 0x0000000000027941 */ /* 0x000fea0003800200 */
.L_x_39:
[----:B------:R-:W-:-:S13]  /*19b0*/  FSETP.GT.FTZ.AND P1, PT, R11, R2, PT ;  /* 0x000000020b00720b */ /* 0x000fda0003f34000 */
[----:B------:R-:W-:Y:S01]  /*19c0*/  @P1 IMAD.MOV.U32 R12, RZ, RZ, RZ ;  /* 0x000000ffff0c1224 */ /* 0x000fe200078e00ff */
        /* <DEDUP_REMOVED lines=11> */
.L_x_42:
[----:B------:R-:W-:Y:S05]  /*1a80*/  BSYNC.RECONVERGENT B2 ;  /* 0x0000000000027941 */ /* 0x000fea0003800200 */
.L_x_41:
[----:B------:R-:W0:Y:S01]  /*1a90*/  MUFU.SQRT R11, R10 ;  /* 0x0000000a000b7308 */ /* 0x000e220000002000 */
[----:B------:R-:W-:Y:S02]  /*1aa0*/  LOP3.LUT R3, R14, 0x7f800000, RZ, 0xc0, !PT ;  /* 0x7f8000000e037812 */ /* 0x000fe400078ec0ff */
[----:B0-----:R-:W-:-:S04]  /*1ab0*/  LOP3.LUT R2, R11, 0x7f800000, RZ, 0xc0, !PT ;  /* 0x7f8000000b027812 */ /* 0x001fc800078ec0ff */
[----:B------:R-:W-:-:S04]  /*1ac0*/  IADD3 R2, PT, PT, -R2, R3, RZ ;  /* 0x0000000302027210 */ /* 0x000fc80007ffe1ff */
        /* <DEDUP_REMOVED lines=8> */
.L_x_45:
[----:B------:R-:W-:Y:S05]  /*1b50*/  BSYNC.RECONVERGENT B2 ;  /* 0x0000000000027941 */ /* 0x000fea0003800200 */
.L_x_44:
[----:B------:R-:W-:Y:S05]  /*1b60*/  BRA `(.L_x_38) ;  /* 0x00000000001c7947 */ /* 0x000fea0003800000 */
.L_x_43:
[----:B------:R-:W-:Y:S01]  /*1b70*/  BSSY.RECONVERGENT B2, `(.L_x_38) ;  /* 0x0000006000027945 */ /* 0x000fe20003800200 */
[----:B------:R-:W-:-:S03]  /*1b80*/  @P1 IMAD.MOV.U32 R12, RZ, RZ, R14 ;  /* 0x000000ffff0c1224 */ /* 0x000fc600078e000e */
[----:B------:R-:W-:Y:S05]  /*1b90*/  @P1 BRA `(.L_x_46) ;  /* 0x00000000000c1947 */ /* 0x000fea0003800000 */
[----:B------:R-:W-:-:S13]  /*1ba0*/  ISETP.GE.AND P0, PT, R2, -0x4000000, PT ;  /* 0xfc0000000200780c */ /* 0x000fda0003f06270 */
[----:B------:R-:W-:Y:S01]  /*1bb0*/  @!P0 MOV R12, R11 ;  /* 0x0000000b000c8202 */ /* 0x000fe20000000f00 */
[----:B------:R-:W-:-:S07]  /*1bc0*/  @P0 FADD.FTZ R12, R14, R11 ;  /* 0x0000000b0e0c0221 */ /* 0x000fce0000010000 */
.L_x_46:
[----:B------:R-:W-:Y:S05]  /*1bd0*/  BSYNC.RECONVERGENT B2 ;  /* 0x0000000000027941 */ /* 0x000fea0003800200 */
.L_x_38:
[----:B------:R-:W-:Y:S05]  /*1be0*/  BSYNC.RECONVERGENT B1 ;  /* 0x0000000000017941 */ /* 0x000fea0003800200 */
.L_x_37:
[----:B------:R-:W0:Y:S01]  /*1bf0*/  LDC R15, c[0x3][0xa8] ;  /* 0x00c02a00ff0f7b82 */ /* 0x000e220000000800 */
[C---:B------:R-:W-:Y:S01]  /*1c00*/  FSETP.GT.FTZ.AND P1, PT, R12.reuse, RZ, PT ;  /* 0x000000ff0c00720b */ /* 0x040fe20003f34000 */
[----:B------:R-:W1:Y:S01]  /*1c10*/  LDCU UR5, c[0x3][0xc8] ;  /* 0x00c01900ff0577ac */ /* 0x000e620008000800 */
[----:B------:R-:W-:-:S04]  /*1c20*/  FSETP.LT.FTZ.AND P2, PT, R12, R21, PT ;  /* 0x000000150c00720b */ /* 0x000fc80003f51000 */
[----:B------:R-:W-:-:S04]  /*1c30*/  SEL R3, RZ, 0xffffffff, !P2 ;  /* 0xffffffffff037807 */ /* 0x000fc80005000000 */
[----:B------:R-:W-:Y:S01]  /*1c40*/  IADD3 R14, PT, PT, -R3, RZ, RZ ;  /* 0x000000ff030e7210 */ /* 0x000fe20007ffe1ff */
[----:B-1----:R-:W-:Y:S01]  /*1c50*/  UISETP.NE.U32.AND UP0, UPT, UR5, URZ, UPT ;  /* 0x000000ff0500728c */ /* 0x002fe2000bf05070 */
[----:B0-----:R-:W-:-:S04]  /*1c60*/  LOP3.LUT R2, R15, 0x7f800000, RZ, 0xc0, !PT ;  /* 0x7f8000000f027812 */ /* 0x001fc800078ec0ff */
[----:B------:R-:W-:Y:S02]  /*1c70*/  IADD3 R10, PT, PT, R2, -UR4, RZ ;  /* 0x80000004020a7c10 */ /* 0x000fe4000fffe0ff */
[----:B------:R-:W-:Y:S02]  /*1c80*/  SEL R2, RZ, 0xffffffff, !P1 ;  /* 0xffffffffff027807 */ /* 0x000fe40004800000 */
        /* <DEDUP_REMOVED lines=9> */
.L_x_47:
[----:B------:R-:W-:Y:S01]  /*1d20*/  @P1 IMAD.MOV.U32 R21, RZ, RZ, R12 ;  /* 0x000000ffff151224 */ /* 0x000fe200078e000c */
        /* <DEDUP_REMOVED lines=15> */
.L_x_50:
[----:B------:R-:W-:Y:S05]  /*1e20*/  BSYNC.RECONVERGENT B1 ;  /* 0x0000000000017941 */ /* 0x000fea0003800200 */
.L_x_49:
[----:B------:R-:W-:Y:S01]  /*1e30*/  MOV R10, R2 ;  /* 0x00000002000a7202 */ /* 0x000fe20000000f00 */
[----:B------:R-:W-:Y:S06]  /*1e40*/  BRA `(.L_x_51) ;  /* 0x0000000400147947 */ /* 0x000fec0003800000 */
.L_x_48:
        /* <DEDUP_REMOVED lines=19> */
[----:B------:R-:W-:Y:S01]  /*1f80*/  @P1 IMAD.MOV.U32 R10, RZ, RZ, RZ ;  /* 0x000000ffff0a1224 */ /* 0x000fe200078e00ff */
        /* <DEDUP_REMOVED lines=12> */
.L_x_54:
[----:B------:R-:W-:Y:S05]  /*2050*/  BSYNC.RECONVERGENT B2 ;  /* 0x0000000000027941 */ /* 0x000fea0003800200 */
.L_x_53:
        /* <DEDUP_REMOVED lines=8> */
[----:B------:R-:W-:Y:S01]  /*20e0*/  @P1 IMAD.MOV.U32 R10, RZ, RZ, R2 ;  /* 0x000000ffff0a1224 */ /* 0x000fe200078e0002 */
[----:B------:R-:W-:Y:S06]  /*20f0*/  @P1 BRA `(.L_x_56) ;  /* 0x00000000000c1947 */ /* 0x000fec0003800000 */
[----:B------:R-:W-:-:S13]  /*2100*/  ISETP.GE.AND P1, PT, R3, -0x4000000, PT ;  /* 0xfc0000000300780c */ /* 0x000fda0003f26270 */
[----:B------:R-:W-:Y:S01]  /*2110*/  @!P1 FADD.FTZ R10, -R11, -RZ ;  /* 0x800000ff0b0a9221 */ /* 0x000fe20000010100 */
[----:B------:R-:W-:-:S07]  /*2120*/  @P1 FADD.FTZ R10, R2, -R11 ;  /* 0x8000000b020a1221 */ /* 0x000fce0000010000 */
.L_x_56:
[----:B------:R-:W-:Y:S05]  /*2130*/  BSYNC.RECONVERGENT B2 ;  /* 0x0000000000027941 */ /* 0x000fea0003800200 */
.L_x_55:
        /* <DEDUP_REMOVED lines=12> */
.L_x_59:
[----:B------:R-:W-:Y:S05]  /*2200*/  BSYNC.RECONVERGENT B2 ;  /* 0x0000000000027941 */ /* 0x000fea0003800200 */
.L_x_58:
[----:B------:R-:W-:Y:S05]  /*2210*/  BRA `(.L_x_52) ;  /* 0x00000000001c7947 */ /* 0x000fea0003800000 */
.L_x_57:
[----:B------:R-:W-:Y:S01]  /*2220*/  BSSY.RECONVERGENT B2, `(.L_x_52) ;  /* 0x0000006000027945 */ /* 0x000fe20003800200 */
[----:B------:R-:W-:-:S03]  /*2230*/  @P1 MOV R10, R12 ;  /* 0x0000000c000a1202 */ /* 0x000fc60000000f00 */
[----:B------:R-:W-:Y:S05]  /*2240*/  @P1 BRA `(.L_x_60) ;  /* 0x00000000000c1947 */ /* 0x000fea0003800000 */
[----:B------:R-:W-:-:S13]  /*2250*/  ISETP.GE.AND P0, PT, R2, -0x4000000, PT ;  /* 0xfc0000000200780c */ /* 0x000fda0003f06270 */
[----:B------:R-:W-:Y:S01]  /*2260*/  @!P0 MOV R10, R11 ;  /* 0x0000000b000a8202 */ /* 0x000fe20000000f00 */
[----:B------:R-:W-:-:S07]  /*2270*/  @P0 FADD.FTZ R10, R12, R11 ;  /* 0x0000000b0c0a0221 */ /* 0x000fce0000010000 */
.L_x_60:
[----:B------:R-:W-:Y:S05]  /*2280*/  BSYNC.RECONVERGENT B2 ;  /* 0x0000000000027941 */ /* 0x000fea0003800200 */
.L_x_52:
[----:B------:R-:W-:Y:S05]  /*2290*/  BSYNC.RECONVERGENT B1 ;  /* 0x0000000000017941 */ /* 0x000fea0003800200 */
.L_x_51:
[C---:B------:R-:W-:Y:S01]  /*22a0*/  FSETP.GT.FTZ.AND P0, PT, R10.reuse, RZ, PT ;  /* 0x000000ff0a00720b */ /* 0x040fe20003f14000 */
[----:B------:R-:W-:Y:S01]  /*22b0*/  BSSY.RECONVERGENT B1, `(.L_x_61) ;  /* 0x0000194000017945 */ /* 0x000fe20003800200 */
[----:B------:R-:W-:Y:S02]  /*22c0*/  FSETP.LT.FTZ.AND P1, PT, R10, R21, PT ;  /* 0x000000150a00720b */ /* 0x000fe40003f31000 */
[----:B------:R-:W-:Y:S02]  /*22d0*/  SEL R2, RZ, 0xffffffff, !P0 ;  /* 0xffffffffff027807 */ /* 0x000fe40004000000 */
[----:B------:R-:W-:-:S03]  /*22e0*/  SEL R3, RZ, 0xffffffff, !P1 ;  /* 0xffffffffff037807 */ /* 0x000fc60004800000 */
[----:B------:R-:W-:Y:S01]  /*22f0*/  IMAD.MOV R2, RZ, RZ, -R2 ;  /* 0x000000ffff027224 */ /* 0x000fe200078e0a02 */
[----:B------:R-:W-:-:S04]  /*2300*/  IADD3 R3, PT, PT, -R3, RZ, RZ ;  /* 0x000000ff03037210 */ /* 0x000fc80007ffe1ff */
[----:B------:R-:W-:-:S13]  /*2310*/  LOP3.LUT P0, RZ, R2, R3, RZ, 0xc0, !PT ;  /* 0x0000000302ff7212 */ /* 0x000fda000780c0ff */
[----:B------:R-:W-:Y:S01]  /*2320*/  @P0 MOV R21, R10 ;  /* 0x0000000a00150202 */ /* 0x000fe20000000f00 */
[----:B------:R-:W-:-:S03]  /*2330*/  @P0 IMAD.MOV.U32 R17, RZ, RZ, 0x3 ;  /* 0x00000003ff110424 */ /* 0x000fc600078e00ff */
[C---:B------:R-:W-:Y:S02]  /*2340*/  FSETP.GT.FTZ.AND P1, PT, R21.reuse, RZ, PT ;  /* 0x000000ff1500720b */ /* 0x040fe40003f34000 */
[----:B------:R-:W-:Y:S02]  /*2350*/  FSETP.LT.FTZ.AND P2, PT, R21, 10000, PT ;  /* 0x461c40001500780b */ /* 0x000fe40003f51000 */
[----:B------:R-:W-:Y:S02]  /*2360*/  SEL R2, RZ, 0xffffffff, !P1 ;  /* 0xffffffffff027807 */ /* 0x000fe40004800000 */
[----:B------:R-:W-:Y:S02]  /*2370*/  SEL R3, RZ, 0xffffffff, !P2 ;  /* 0xffffffffff037807 */ /* 0x000fe40005000000 */
[----:B------:R-:W-:Y:S02]  /*2380*/  IADD3 R2, PT, PT, -R2, RZ, RZ ;  /* 0x000000ff02027210 */ /* 0x000fe40007ffe1ff */
[----:B------:R-:W-:-:S04]  /*2390*/  IADD3 R3, PT, PT, -R3, RZ, RZ ;  /* 0x000000ff03037210 */ /* 0x000fc80007ffe1ff */
[----:B------:R-:W-:-:S13]  /*23a0*/  LOP3.LUT P1, RZ, R2, R3, RZ, 0xc0, !PT ;  /* 0x0000000302ff7212 */ /* 0x000fda000782c0ff */
[----:B------:R-:W-:Y:S05]  /*23b0*/  @!P1 BRA `(.L_x_62) ;  /* 0x00000018000c9947 */ /* 0x000fea0003800000 */
[----:B------:R-:W-:Y:S02]  /*23c0*/  HFMA2 R12, -RZ, RZ, 0, 2.86102294921875e-06 ;  /* 0x00000030ff0c7431 */ /* 0x000fe400000001ff */
[-C--:B------:R-:W-:Y:S01]  /*23d0*/  FFMA.FTZ R18, R4, R21.reuse, R7 ;  /* 0x0000001504127223 */ /* 0x080fe20000010007 */
[-C--:B------:R-:W-:Y:S01]  /*23e0*/  FFMA.FTZ R16, R0, R21.reuse, R5 ;  /* 0x0000001500107223 */ /* 0x080fe20000010005 */
[----:B------:R-:W-:Y:S01]  /*23f0*/  FFMA.FTZ R21, R6, R21, R13 ;  /* 0x0000001506157223 */ /* 0x000fe2000001000d */
[----:B------:R-:W-:Y:S01]  /*2400*/  BSSY.RECONVERGENT B2, `(.L_x_63) ;  /* 0x0000017000027945 */ /* 0x000fe20003800200 */
[----:B------:R-:W-:Y:S01]  /*2410*/  FADD.FTZ R7, R7, -R18 ;  /* 0x8000001207077221 */ /* 0x000fe20000010000 */
[----:B------:R-:W-:Y:S01]  /*2420*/  FADD.FTZ R29, R5, -R16 ;  /* 0x80000010051d7221 */ /* 0x000fe20000010000 */
[----:B------:R-:W-:Y:S02]  /*2430*/  FADD.FTZ R13, R13, -R21 ;  /* 0x800000150d0d7221 */ /* 0x000fe40000010000 */
[----:B------:R-:W-:Y:S01]  /*2440*/  FMUL.FTZ R4, R7, R7 ;  /* 0x0000000707047220 */ /* 0x000fe20000410000 */
[----:B------:R-:W-:-:S03]  /*2450*/  IMAD R12, R17, 0x28, R12 ;  /* 0x00000028110c7824 */ /* 0x000fc600078e020c */
[----:B------:R-:W-:Y:S01]  /*2460*/  FFMA.FTZ R4, R29, R29, R4 ;  /* 0x0000001d1d047223 */ /* 0x000fe20000010004 */
[----:B------:R-:W0:Y:S03]  /*2470*/  LDC.64 R14, c[0x3][R12] ;  /* 0x00c000000c0e7b82 */ /* 0x000e260000000a00 */
[----:B------:R-:W-:-:S05]  /*2480*/  FFMA.FTZ R4, R13, R13, R4 ;  /* 0x0000000d0d047223 */ /* 0x000fca0000010004 */
[----:B------:R-:W1:Y:S01]  /*2490*/  LDC R22, c[0x3][R12+0x20] ;  /* 0x00c008000c167b82 */ /* 0x000e620000000800 */
[----:B------:R-:W2:Y:S07]  /*24a0*/  MUFU.RSQ R4, R4 ;  /* 0x0000000400047308 */ /* 0x000eae0000001400 */
[----:B------:R3:W4:Y:S08]  /*24b0*/  LDC.64 R2, c[0x3][R12+0x10] ;  /* 0x00c004000c027b82 */ /* 0x0007300000000a00 */
[----:B------:R3:W2:Y:S01]  /*24c0*/  LDC.64 R10, c[0x3][R12+0x18] ;  /* 0x00c006000c0a7b82 */ /* 0x0006a20000000a00 */
[----:B0-----:R-:W-:-:S04]  /*24d0*/  LOP3.LUT R0, R14, 0x7f800000, RZ, 0xc0, !PT ;  /* 0x7f8000000e007812 */ /* 0x001fc800078ec0ff */
[----:B------:R-:W-:-:S04]  /*24e0*/  IADD3 R0, PT, PT, R0, -UR4, RZ ;  /* 0x8000000400007c10 */ /* 0x000fc8000fffe0ff */
[----:B------:R-:W-:Y:S02]  /*24f0*/  ISETP.GT.AND P0, PT, R0, 0x4000000, PT ;  /* 0x040000000000780c */ /* 0x000fe40003f04270 */
[----:B-1----:R-:W-:-:S11]  /*2500*/  ISETP.NE.U32.AND P1, PT, R22, RZ, PT ;  /* 0x000000ff1600720c */ /* 0x002fd60003f25070 */
[----:B------:R-:W-:Y:S01]  /*2510*/  @P0 MOV R5, R14 ;  /* 0x0000000e00050202 */ /* 0x000fe20000000f00 */
[----:B---34-:R-:W-:Y:S06]  /*2520*/  @P0 BRA `(.L_x_64) ;  /* 0x0000000000100947 */ /* 0x018fec0003800000 */
[----:B------:R-:W-:-:S13]  /*2530*/  ISETP.GE.AND P0, PT, R0, -0x4000000, PT ;  /* 0xfc0000000000780c */ /* 0x000fda0003f06270 */
[----:B------:R-:W0:Y:S08]  /*2540*/  @!P0 LDC R5, c[0x0][0x398] ;  /* 0x0000e600ff058b82 */ /* 0x000e300000000800 */
[----:B------:R-:W1:Y:S02]  /*2550*/  @P0 LDC R23, c[0x0][0x398] ;  /* 0x0000e600ff170b82 */ /* 0x000e640000000800 */
[----:B01----:R-:W-:-:S07]  /*2560*/  @P0 FADD.FTZ R5, R14, R23 ;  /* 0x000000170e050221 */ /* 0x003fce0000010000 */
.L_x_64:
[----:B------:R-:W-:Y:S05]  /*2570*/  BSYNC.RECONVERGENT B2 ;  /* 0x0000000000027941 */ /* 0x000fea0003800200 */
.L_x_63:
[----:B------:R-:W0:Y:S01]  /*2580*/  LDC R12, c[0x3][R12+0x8] ;  /* 0x00c002000c0c7b82 */ /* 0x000e220000000800 */
[----:B------:R-:W-:Y:S01]  /*2590*/  BSSY.RECONVERGENT B2, `(.L_x_65) ;  /* 0x0000010000027945 */ /* 0x000fe20003800200 */
[----:B------:R-:W-:Y:S01]  /*25a0*/  @P1 MOV R25, RZ ;  /* 0x000000ff00191202 */ /* 0x000fe20000000f00 */
[----:B------:R-:W-:Y:S02]  /*25b0*/  @P1 IMAD.MOV.U32 R24, RZ, RZ, 0x3f800000 ;  /* 0x3f800000ff181424 */ /* 0x000fe400078e00ff */
[----:B--2---:R-:W-:Y:S01]  /*25c0*/  FMUL.FTZ R23, R7, R4 ;  /* 0x0000000407177220 */ /* 0x004fe20000410000 */
[----:B------:R-:W-:Y:S01]  /*25d0*/  @P1 MOV R22, RZ ;  /* 0x000000ff00161202 */ /* 0x000fe20000000f00 */
[----:B------:R-:W-:Y:S06]  /*25e0*/  @P1 BRA `(.L_x_66) ;  /* 0x0000000000281947 */ /* 0x000fec0003800000 */
[----:B------:R-:W-:Y:S01]  /*25f0*/  FADD.FTZ R15, -R15, R18 ;  /* 0x000000120f0f7221 */ /* 0x000fe20000010100 */
[----:B------:R-:W-:Y:S01]  /*2600*/  FADD.FTZ R5, R16, -R5 ;  /* 0x8000000510057221 */ /* 0x000fe20000010000 */
[----:B0-----:R-:W-:Y:S02]  /*2610*/  FADD.FTZ R25, -R12, R21 ;  /* 0x000000150c197221 */ /* 0x001fe40000010100 */
[----:B------:R-:W-:-:S04]  /*2620*/  FMUL.FTZ R0, R15, R15 ;  /* 0x0000000f0f007220 */ /* 0x000fc80000410000 */
[----:B------:R-:W-:-:S04]  /*2630*/  FFMA.FTZ R0, R5, R5, R0 ;  /* 0x0000000505007223 */ /* 0x000fc80000010000 */
[----:B------:R-:W-:-:S06]  /*2640*/  FFMA.FTZ R0, R25, R25, R0 ;  /* 0x0000001919007223 */ /* 0x000fcc0000010000 */
[----:B------:R-:W0:Y:S02]  /*2650*/  MUFU.RSQ R0, R0 ;  /* 0x0000000000007308 */ /* 0x000e240000001400 */
[-C--:B0-----:R-:W-:Y:S01]  /*2660*/  FMUL.FTZ R22, R5, R0.reuse ;  /* 0x0000000005167220 */ /* 0x081fe20000410000 */
[-C--:B------:R-:W-:Y:S01]  /*2670*/  FMUL.FTZ R24, R15, R0.reuse ;  /* 0x000000000f187220 */ /* 0x080fe20000410000 */
[----:B------:R-:W-:-:S07]  /*2680*/  FMUL.FTZ R25, R25, R0 ;  /* 0x0000000019197220 */ /* 0x000fce0000410000 */
.L_x_66:
[----:B------:R-:W-:Y:S05]  /*2690*/  BSYNC.RECONVERGENT B2 ;  /* 0x0000000000027941 */ /* 0x000fea0003800200 */
.L_x_65:
[----:B------:R-:W-:Y:S01]  /*26a0*/  FADD.FTZ R33, -R18, 10 ;  /* 0x4120000012217421 */ /* 0x000fe20000010100 */
[-C--:B------:R-:W-:Y:S01]  /*26b0*/  FMUL.FTZ R29, R29, R4.reuse ;  /* 0x000000041d1d7220 */ /* 0x080fe20000410000 */
[----:B------:R-:W-:Y:S01]  /*26c0*/  FMUL.FTZ R27, R13, R4 ;  /* 0x000000040d1b7220 */ /* 0x000fe20000410000 */
[----:B------:R-:W-:Y:S01]  /*26d0*/  FADD.FTZ R35, -R16, 10 ;  /* 0x4120000010237421 */ /* 0x000fe20000010100 */
[----:B------:R-:W-:Y:S01]  /*26e0*/  FMUL.FTZ R4, R33, R33 ;  /* 0x0000002121047220 */ /* 0x000fe20000410000 */
[----:B------:R-:W-:Y:S01]  /*26f0*/  FMUL.FTZ R0, R23, R24 ;  /* 0x0000001817007220 */ /* 0x000fe20000410000 */
[----:B------:R-:W-:Y:S01]  /*2700*/  FADD.FTZ R34, -R21, 10 ;  /* 0x4120000015227421 */ /* 0x000fe20000010100 */
[----:B------:R-:W-:Y:S01]  /*2710*/  LEA R26, R20, R1, 0x4 ;  /* 0x00000001141a7211 */ /* 0x000fe200078e20ff */
[----:B------:R-:W-:Y:S01]  /*2720*/  FFMA.FTZ R5, R35, R35, R4 ;  /* 0x0000002323057223 */ /* 0x000fe20000010004 */
[----:B------:R-:W-:Y:S01]  /*2730*/  FFMA.FTZ R0, R29, R22, R0 ;  /* 0x000000161d007223 */ /* 0x000fe20000010000 */
[----:B------:R-:W-:Y:S01]  /*2740*/  FMUL.FTZ R4, R2, 0.050000000745058059692 ;  /* 0x3d4ccccd02047820 */ /* 0x000fe20000410000 */
[----:B------:R-:W-:Y:S01]  /*2750*/  FMUL.FTZ R6, R10, 0.050000000745058059692 ;  /* 0x3d4ccccd0a067820 */ /* 0x000fe20000410000 */
[----:B------:R-:W-:Y:S01]  /*2760*/  FFMA.FTZ R30, R34, R34, R5 ;  /* 0x00000022221e7223 */ /* 0x000fe20000010005 */
[----:B------:R-:W-:Y:S01]  /*2770*/  FFMA.FTZ R28, R27, R25, R0 ;  /* 0x000000191b1c7223 */ /* 0x000fe20000010000 */
[----:B------:R-:W-:Y:S01]  /*2780*/  FMUL.FTZ R5, R3, 0.050000000745058059692 ;  /* 0x3d4ccccd03057820 */ /* 0x000fe20000410000 */
[----:B------:R-:W-:Y:S01]  /*2790*/  FMUL.FTZ R7, R11, 0.050000000745058059692 ;  /* 0x3d4ccccd0b077820 */ /* 0x000fe20000410000 */
[----:B0-----:R-:W0:Y:S01]  /*27a0*/  MUFU.RSQ R12, R30 ;  /* 0x0000001e000c7308 */ /* 0x001e220000001400 */
[----:B------:R-:W-:Y:S01]  /*27b0*/  BSSY.RECONVERGENT B3, `(.L_x_67) ;  /* 0x0000133000037945 */ /* 0x000fe20003800200 */
[----:B------:R-:W-:-:S02]  /*27c0*/  FSETP.GEU.FTZ.AND P0, PT, R28, RZ, PT ;  /* 0x000000ff1c00720b */ /* 0x000fc40003f1e000 */
[----:B------:R1:W-:Y:S01]  /*27d0*/  STL.128 [R26], R4 ;  /* 0x000000041a007387 */ /* 0x0003e20000100c00 */
[----:B------:R-:W-:-:S10]  /*27e0*/  IADD3 R19, PT, PT, R19, 0x1, RZ ;  /* 0x0000000113137810 */ /* 0x000fd40007ffe0ff */
[----:B------:R-:W-:Y:S01]  /*27f0*/  @!P0 FADD.FTZ R31, -R24, -RZ ;  /* 0x800000ff181f8221 */ /* 0x000fe20000010100 */
[----:B------:R-:W-:Y:S01]  /*2800*/  @P0 MOV R31, R24 ;  /* 0x00000018001f0202 */ /* 0x000fe20000000f00 */
[----:B0-----:R-:W-:Y:S01]  /*2810*/  FMUL.FTZ R33, R33, R12 ;  /* 0x0000000c21217220 */ /* 0x001fe20000410000 */
[----:B------:R-:W-:Y:S01]  /*2820*/  @!P0 FADD.FTZ R32, -R22, -RZ ;  /* 0x800000ff16208221 */ /* 0x000fe20000010100 */
[----:B------:R-:W-:Y:S01]  /*2830*/  @P0 MOV R32, R22 ;  /* 0x0000001600200202 */ /* 0x000fe20000000f00 */
[-C--:B------:R-:W-:Y:S01]  /*2840*/  FMUL.FTZ R35, R35, R12.reuse ;  /* 0x0000000c23237220 */ /* 0x080fe20000410000 */
[----:B------:R-:W-:Y:S01]  /*2850*/  FMUL.FTZ R14, R33, R31 ;  /* 0x0000001f210e7220 */ /* 0x000fe20000410000 */
[----:B------:R-:W-:Y:S01]  /*2860*/  @!P0 FADD.FTZ R0, -R25, -RZ ;  /* 0x800000ff19008221 */ /* 0x000fe20000010100 */
[----:B------:R-:W-:Y:S01]  /*2870*/  FMUL.FTZ R34, R34, R12 ;  /* 0x0000000c22227220 */ /* 0x000fe20000410000 */
[----:B------:R-:W-:Y:S02]  /*2880*/  @P0 IMAD.MOV.U32 R0, RZ, RZ, R25 ;  /* 0x000000ffff000224 */ /* 0x000fe400078e0019 */
[----:B------:R-:W-:-:S04]  /*2890*/  FFMA.FTZ R13, R35, R32, R14 ;  /* 0x00000020230d7223 */ /* 0x000fc8000001000e */
[----:B------:R-:W-:-:S05]  /*28a0*/  FFMA.FTZ R36, R34, R0, R13 ;  /* 0x0000000022247223 */ /* 0x000fca000001000d */
[----:B------:R-:W-:-:S13]  /*28b0*/  FSETP.GT.FTZ.AND P0, PT, R36, RZ, PT ;  /* 0x000000ff2400720b */ /* 0x000fda0003f14000 */
[----:B-1----:R-:W-:Y:S05]  /*28c0*/  @!P0 BRA `(.L_x_68) ;  /* 0x0000001000848947 */ /* 0x002fea0003800000 */
[----:B------:R-:W-:Y:S01]  /*28d0*/  HFMA2 R37, -RZ, RZ, 0, 0 ;  /* 0x00000000ff257431 */ /* 0x000fe200000001ff */
[----:B------:R-:W-:Y:S06]  /*28e0*/  BSSY.RECONVERGENT B2, `(.L_x_69) ;  /* 0x000007f000027945 */ /* 0x000fec0003800200 */
.L_x_90:
[----:B------:R-:W-:Y:S01]  /*28f0*/  MOV R38, 0x30 ;  /* 0x0000003000267802 */ /* 0x000fe20000000f00 */
[----:B------:R-:W-:Y:S04]  /*2900*/  BSSY.RECONVERGENT B4, `(.L_x_70) ;  /* 0x000000f000047945 */ /* 0x000fe80003800200 */
[----:B------:R-:W-:-:S04]  /*2910*/  IMAD R38, R37, 0x28, R38 ;  /* 0x0000002825267824 */ /* 0x000fc800078e0226 */
[----:B------:R-:W0:Y:S08]  /*2920*/  LDC.64 R12, c[0x3][R38] ;  /* 0x00c00000260c7b82 */ /* 0x000e300000000a00 */
[----:B------:R-:W1:Y:S08]  /*2930*/  LDC R40, c[0x3][R38+0x20] ;  /* 0x00c0080026287b82 */ /* 0x000e700000000800 */
[----:B------:R2:W3:Y:S01]  /*2940*/  LDC.64 R14, c[0x3][R38+0x8] ;  /* 0x00c00200260e7b82 */ /* 0x0004e20000000a00 */
[----:B0-----:R-:W-:-:S04]  /*2950*/  LOP3.LUT R39, R12, 0x7f800000, RZ, 0xc0, !PT ;  /* 0x7f8000000c277812 */ /* 0x001fc800078ec0ff */
[----:B------:R-:W-:-:S04]  /*2960*/  IADD3 R41, PT, PT, R39, -UR4, RZ ;  /* 0x8000000427297c10 */ /* 0x000fc8000fffe0ff */
[----:B------:R-:W-:Y:S02]  /*2970*/  ISETP.GT.AND P0, PT, R41, 0x4000000, PT ;  /* 0x040000002900780c */ /* 0x000fe40003f04270 */
[----:B-1----:R-:W-:-:S11]  /*2980*/  ISETP.NE.U32.AND P1, PT, R40, RZ, PT ;  /* 0x000000ff2800720c */ /* 0x002fd60003f25070 */
[----:B------:R-:W-:Y:S01]  /*2990*/  @P0 IMAD.MOV.U32 R39, RZ, RZ, R12 ;  /* 0x000000ffff270224 */ /* 0x000fe200078e000c */
[----:B--23--:R-:W-:Y:S06]  /*29a0*/  @P0 BRA `(.L_x_71) ;  /* 0x0000000000100947 */ /* 0x00cfec0003800000 */
[----:B------:R-:W-:-:S13]  /*29b0*/  ISETP.GE.AND P0, PT, R41, -0x4000000, PT ;  /* 0xfc0000002900780c */ /* 0x000fda0003f06270 */
[----:B------:R-:W0:Y:S08]  /*29c0*/  @!P0 LDC R39, c[0x0][0x398] ;  /* 0x0000e600ff278b82 */ /* 0x000e300000000800 */
[----:B------:R-:W1:Y:S02]  /*29d0*/  @P0 LDC R41, c[0x0][0x398] ;  /* 0x0000e600ff290b82 */ /* 0x000e640000000800 */
[----:B01----:R-:W-:-:S07]  /*29e0*/  @P0 FADD.FTZ R39, R12, R41 ;  /* 0x000000290c270221 */ /* 0x003fce0000010000 */
.L_x_71:
[----:B------:R-:W-:Y:S05]  /*29f0*/  BSYNC.RECONVERGENT B4 ;  /* 0x0000000000047941 */ /* 0x000fea0003800200 */
.L_x_70:
[----:B------:R-:W-:Y:S04]  /*2a00*/  BSSY.RECONVERGENT B4, `(.L_x_72) ;  /* 0x0000058000047945 */ /* 0x000fe80003800200 */
[----:B------:R-:W-:Y:S05]  /*2a10*/  @!P1 BRA `(.L_x_73) ;  /* 0x00000000003c9947 */ /* 0x000fea0003800000 */
[----:B------:R-:W-:Y:S01]  /*2a20*/  FSETP.GEU.FTZ.AND P0, PT, |R33|, 9.9999997473787516356e-05, PT ;  /* 0x38d1b7172100780b */ /* 0x000fe20003f1e200 */
[----:B------:R-:W-:-:S12]  /*2a30*/  BSSY.RECONVERGENT B5, `(.L_x_74) ;  /* 0x000000c000057945 */ /* 0x000fd80003800200 */
[----:B------:R-:W-:Y:S01]  /*2a40*/  @!P0 MOV R12, RZ ;  /* 0x000000ff000c8202 */ /* 0x000fe20000000f00 */
[----:B------:R-:W-:Y:S06]  /*2a50*/  @!P0 BRA `(.L_x_75) ;  /* 0x0000000000248947 */ /* 0x000fec0003800000 */
[C---:B------:R-:W-:Y:S01]  /*2a60*/  FMUL.FTZ R12, R33.reuse, 0.25 ;  /* 0x3e800000210c7820 */ /* 0x040fe20000410000 */
[----:B------:R-:W-:-:S04]  /*2a70*/  FSETP.GT.FTZ.AND P0, PT, |R33|, 8.50705917302346158658e+37, PT ;  /* 0x7e8000002100780b */ /* 0x000fc80003f14200 */
[----:B------:R-:W-:Y:S01]  /*2a80*/  FSEL R14, R12, R33, P0 ;  /* 0x000000210c0e7208 */ /* 0x000fe20000000000 */
[----:B------:R-:W-:-:S03]  /*2a90*/  FFMA.FTZ R12, R33, 9.9999997473787516356e-05, R18 ;  /* 0x38d1b717210c7823 */ /* 0x000fc60000010012 */
[----:B------:R-:W0:Y:S01]  /*2aa0*/  MUFU.RCP R15, R14 ;  /* 0x0000000e000f7308 */ /* 0x000e220000001000 */
[----:B------:R-:W-:-:S04]  /*2ab0*/  FADD.FTZ R12, R13, -R12 ;  /* 0x8000000c0d0c7221 */ /* 0x000fc80000010000 */
[----:B------:R-:W-:-:S04]  /*2ac0*/  @P0 FMUL.FTZ R12, R12, 0.25 ;  /* 0x3e8000000c0c0820 */ /* 0x000fc80000410000 */
[----:B0-----:R-:W-:-:S05]  /*2ad0*/  FMUL.FTZ R12, R15, R12 ;  /* 0x0000000c0f0c7220 */ /* 0x001fca0000410000 */
[----:B------:R-:W-:-:S07]  /*2ae0*/  FMNMX R12, RZ, R12, !PT ;  /* 0x0000000cff0c7209 */ /* 0x000fce0007800000 */
.L_x_75:
[----:B------:R-:W-:Y:S05]  /*2af0*/  BSYNC.RECONVERGENT B5 ;  /* 0x0000000000057941 */ /* 0x000fea0003800200 */
.L_x_74:
[----:B------:R-:W-:Y:S05]  /*2b00*/  BRA `(.L_x_76) ;  /* 0x00000004001c7947 */ /* 0x000fea0003800000 */
.L_x_73:
[----:B------:R-:W-:Y:S01]  /*2b10*/  FFMA.FTZ R38, R33, 9.9999997473787516356e-05, R18 ;  /* 0x38d1b71721267823 */ /* 0x000fe20000010012 */
[----:B------:R-:W-:Y:S01]  /*2b20*/  FFMA.FTZ R12, R35, 9.9999997473787516356e-05, R16 ;  /* 0x38d1b717230c7823 */ /* 0x000fe20000010010 */
[----:B------:R-:W-:Y:S01]  /*2b30*/  FMUL.FTZ R15, R15, R15 ;  /* 0x0000000f0f0f7220 */ /* 0x000fe20000410000 */
[----:B------:R-:W-:Y:S01]  /*2b40*/  BSSY.RECONVERGENT B5, `(.L_x_77) ;  /* 0x0000042000057945 */ /* 0x000fe20003800200 */
[----:B------:R-:W-:Y:S01]  /*2b50*/  FADD.FTZ R40, R13, -R38 ;  /* 0x800000260d287221 */ /* 0x000fe20000010000 */
[----:B------:R-:W-:Y:S01]  /*2b60*/  FFMA.FTZ R13, R34, 9.9999997473787516356e-05, R21 ;  /* 0x38d1b717220d7823 */ /* 0x000fe20000010015 */
[----:B------:R-:W-:Y:S02]  /*2b70*/  FADD.FTZ R12, -R12, R39 ;  /* 0x000000270c0c7221 */ /* 0x000fe40000010100 */
[-C--:B------:R-:W-:Y:S01]  /*2b80*/  FMUL.FTZ R38, R33, R40.reuse ;  /* 0x0000002821267220 */ /* 0x080fe20000410000 */
[----:B------:R-:W-:Y:S01]  /*2b90*/  FMUL.FTZ R41, R40, R40 ;  /* 0x0000002828297220 */ /* 0x000fe20000410000 */
[----:B------:R-:W-:-:S02]  /*2ba0*/  FADD.FTZ R13, R14, -R13 ;  /* 0x8000000d0e0d7221 */ /* 0x000fc40000010000 */
[-C--:B------:R-:W-:Y:S01]  /*2bb0*/  FFMA.FTZ R39, R35, R12.reuse, R38 ;  /* 0x0000000c23277223 */ /* 0x080fe20000010026 */
[----:B------:R-:W-:-:S03]  /*2bc0*/  FFMA.FTZ R14, R12, R12, R41 ;  /* 0x0000000c0c0e7223 */ /* 0x000fc60000010029 */
        /* <DEDUP_REMOVED lines=21> */
.L_x_80:
[----:B------:R-:W-:Y:S05]  /*2d20*/  BSYNC.RECONVERGENT B6 ;  /* 0x0000000000067941 */ /* 0x000fea0003800200 */
.L_x_79:
        /* <DEDUP_REMOVED lines=13> */
.L_x_82:
[----:B------:R-:W-:Y:S05]  /*2e00*/  BSYNC.RECONVERGENT B6 ;  /* 0x0000000000067941 */ /* 0x000fea0003800200 */
.L_x_81:
[----:B------:R-:W0:Y:S01]  /*2e10*/  MUFU.SQRT R39, R13 ;  /* 0x0000000d00277308 */ /* 0x000e220000002000 */
[----:B------:R-:W-:Y:S02]  /*2e20*/  LOP3.LUT R14, R12, 0x7f800000, RZ, 0xc0, !PT ;  /* 0x7f8000000c0e7812 */ /* 0x000fe400078ec0ff */
[----:B0-----:R-:W-:-:S04]  /*2e30*/  LOP3.LUT R15, R39, 0x7f800000, RZ, 0xc0, !PT ;  /* 0x7f800000270f7812 */ /* 0x001fc800078ec0ff */
[----:B------:R-:W-:-:S04]  /*2e40*/  IADD3 R14, PT, PT, R14, -R15, RZ ;  /* 0x8000000f0e0e7210 */ /* 0x000fc80007ffe0ff */
[----:B------:R-:W-:Y:S01]  /*2e50*/  ISETP.GT.AND P1, PT, R14, 0x4000000, PT ;  /* 0x040000000e00780c */ /* 0x000fe20003f24270 */
[----:B------:R-:W-:-:S12]  /*2e60*/  @P0 BRA `(.L_x_83) ;  /* 0x0000000000200947 */ /* 0x000fd80003800000 */
[----:B------:R-:W-:Y:S01]  /*2e70*/  BSSY.RECONVERGENT B6, `(.L_x_84) ;  /* 0x0000006000067945 */ /* 0x000fe20003800200 */
[----:B------:R-:W-:-:S03]  /*2e80*/  @P1 IMAD.MOV.U32 R13, RZ, RZ, R12 ;  /* 0x000000ffff0d1224 */ /* 0x000fc600078e000c */
[----:B------:R-:W-:Y:S05]  /*2e90*/  @P1 BRA `(.L_x_85) ;  /* 0x00000000000c1947 */ /* 0x000fea0003800000 */
[----:B------:R-:W-:-:S13]  /*2ea0*/  ISETP.GE.AND P0, PT, R14, -0x4000000, PT ;  /* 0xfc0000000e00780c */ /* 0x000fda0003f06270 */
[----:B------:R-:W-:Y:S01]  /*2eb0*/  @!P0 FADD.FTZ R13, -R39, -RZ ;  /* 0x800000ff270d8221 */ /* 0x000fe20000010100 */
[----:B------:R-:W-:-:S07]  /*2ec0*/  @P0 FADD.FTZ R13, R12, -R39 ;  /* 0x800000270c0d0221 */ /* 0x000fce0000010000 */
.L_x_85:
[----:B------:R-:W-:Y:S05]  /*2ed0*/  BSYNC.RECONVERGENT B6 ;  /* 0x0000000000067941 */ /* 0x000fea0003800200 */
.L_x_84:
[----:B------:R-:W-:Y:S05]  /*2ee0*/  BRA `(.L_x_78) ;  /* 0x00000000001c7947 */ /* 0x000fea0003800000 */
.L_x_83:
[----:B------:R-:W-:Y:S01]  /*2ef0*/  BSSY.RECONVERGENT B6, `(.L_x_78) ;  /* 0x0000006000067945 */ /* 0x000fe20003800200 */
[----:B------:R-:W-:-:S03]  /*2f00*/  @P1 MOV R13, R12 ;  /* 0x0000000c000d1202 */ /* 0x000fc60000000f00 */
[----:B------:R-:W-:Y:S05]  /*2f10*/  @P1 BRA `(.L_x_86) ;  /* 0x00000000000c1947 */ /* 0x000fea0003800000 */
[----:B------:R-:W-:-:S13]  /*2f20*/  ISETP.GE.AND P0, PT, R14, -0x4000000, PT ;  /* 0xfc0000000e00780c */ /* 0x000fda0003f06270 */
[----:B------:R-:W-:Y:S01]  /*2f30*/  @!P0 MOV R13, R39 ;  /* 0x00000027000d8202 */ /* 0x000fe20000000f00 */
[----:B------:R-:W-:-:S07]  /*2f40*/  @P0 FADD.FTZ R13, R12, R39 ;  /* 0x000000270c0d0221 */ /* 0x000fce0000010000 */
.L_x_86:
[----:B------:R-:W-:Y:S05]  /*2f50*/  BSYNC.RECONVERGENT B6 ;  /* 0x0000000000067941 */ /* 0x000fea0003800200 */
.L_x_78:
[----:B------:R-:W-:Y:S05]  /*2f60*/  BSYNC.RECONVERGENT B5 ;  /* 0x0000000000057941 */ /* 0x000fea0003800200 */
.L_x_77:
[----:B------:R-:W-:-:S07]  /*2f70*/  MOV R12, R13 ;  /* 0x0000000d000c7202 */ /* 0x000fce0000000f00 */
.L_x_76:
[----:B------:R-:W-:Y:S05]  /*2f80*/  BSYNC.RECONVERGENT B4 ;  /* 0x0000000000047941 */ /* 0x000fea0003800200 */
.L_x_72:
[----:B------:R-:W-:Y:S01]  /*2f90*/  FSETP.GT.FTZ.AND P0, PT, R12, RZ, PT ;  /* 0x000000ff0c00720b */ /* 0x000fe20003f14000 */
[----:B------:R-:W-:Y:S01]  /*2fa0*/  BSSY.RECONVERGENT B4, `(.L_x_87) ;  /* 0x000000c000047945 */ /* 0x000fe20003800200 */
[----:B------:R-:W-:-:S04]  /*2fb0*/  IADD3 R37, PT, PT, R37, 0x1, RZ ;  /* 0x0000000125257810 */ /* 0x000fc80007ffe0ff */
[----:B------:R-:W-:-:S07]  /*2fc0*/  ISETP.GT.AND P1, PT, R37, 0x3, PT ;  /* 0x000000032500780c */ /* 0x000fce0003f24270 */
[----:B------:R-:W-:Y:S06]  /*2fd0*/  @!P0 BRA `(.L_x_88) ;  /* 0x0000000000208947 */ /* 0x000fec0003800000 */
[-C--:B------:R-:W-:Y:S01]  /*2fe0*/  FFMA.FTZ R13, R33, R12.reuse, R18 ;  /* 0x0000000c210d7223 */ /* 0x080fe20000010012 */
[----:B------:R-:W-:-:S03]  /*2ff0*/  FFMA.FTZ R14, R35, R12, R16 ;  /* 0x0000000c230e7223 */ /* 0x000fc60000010010 */
[----:B------:R-:W-:Y:S01]  /*3000*/  FMUL.FTZ R15, R13, R13 ;  /* 0x0000000d0d0f7220 */ /* 0x000fe20000410000 */
[----:B------:R-:W-:-:S03]  /*3010*/  FFMA.FTZ R13, R34, R12, R21 ;  /* 0x0000000c220d7223 */ /* 0x000fc60000010015 */
[----:B------:R-:W-:-:S04]  /*3020*/  FFMA.FTZ R14, R14, R14, R15 ;  /* 0x0000000e0e0e7223 */ /* 0x000fc8000001000f */
[----:B------:R-:W-:-:S05]  /*3030*/  FFMA.FTZ R13, R13, R13, R14 ;  /* 0x0000000d0d0d7223 */ /* 0x000fca000001000e */
[----:B------:R-:W-:-:S13]  /*3040*/  FSETP.GEU.FTZ.AND P0, PT, R30, R13, PT ;  /* 0x0000000d1e00720b */ /* 0x000fda0003f1e000 */
[----:B------:R-:W-:-:S07]  /*3050*/  @!P0 IMAD.MOV.U32 R12, RZ, RZ, RZ ;  /* 0x000000ffff0c8224 */ /* 0x000fce00078e00ff */
.L_x_88:
[----:B------:R-:W-:Y:S05]  /*3060*/  BSYNC.RECONVERGENT B4 ;  /* 0x0000000000047941 */ /* 0x000fea0003800200 */
.L_x_87:
[----:B------:R-:W-:Y:S05]  /*3070*/  @P1 BRA `(.L_x_89) ;  /* 0x0000000000101947 */ /* 0x000fea0003800000 */
[----:B------:R-:W-:-:S13]  /*3080*/  FSETP.NEU.FTZ.AND P0, PT, R12, RZ, PT ;  /* 0x000000ff0c00720b */ /* 0x000fda0003f1d000 */
[----:B------:R-:W-:Y:S05]  /*3090*/  @!P0 BRA `(.L_x_90) ;  /* 0xfffffff800148947 */ /* 0x000fea000383ffff */
[----:B------:R-:W-:Y:S01]  /*30a0*/  PLOP3.LUT P0, PT, P0, PT, PT, 0x8, 0x80 ;  /* 0x000000000080781c */ /* 0x000fe2000070e170 */
[----:B------:R-:W-:-:S12]  /*30b0*/  BRA `(.L_x_91) ;  /* 0x0000000000047947 */ /* 0x000fd80003800000 */
.L_x_89:
[----:B------:R-:W-:-:S13]  /*30c0*/  FSETP.EQ.FTZ.AND P0, PT, R12, RZ, PT ;  /* 0x000000ff0c00720b */ /* 0x000fda0003f12000 */
.L_x_91:
[----:B------:R-:W-:Y:S05]  /*30d0*/  BSYNC.RECONVERGENT B2 ;  /* 0x0000000000027941 */ /* 0x000fea0003800200 */
.L_x_69:
[----:B------:R-:W-:Y:S05]  /*30e0*/  @!P0 BRA `(.L_x_68) ;  /* 0x00000008007c8947 */ /* 0x000fea0003800000 */
[----:B------:R-:W-:Y:S01]  /*30f0*/  FADD.FTZ R33, R23, R33 ;  /* 0x0000002117217221 */ /* 0x000fe20000010000 */
[----:B------:R-:W-:Y:S01]  /*3100*/  FADD.FTZ R35, R29, R35 ;  /* 0x000000231d237221 */ /* 0x000fe20000010000 */
[----:B------:R-:W-:Y:S01]  /*3110*/  FADD.FTZ R34, R27, R34 ;  /* 0x000000221b227221 */ /* 0x000fe20000010000 */
[----:B------:R-:W-:Y:S01]  /*3120*/  FMNMX.FTZ R15, R36, 1, PT ;  /* 0x3f800000240f7809 */ /* 0x000fe20003810000 */
[----:B------:R-:W-:Y:S01]  /*3130*/  FMUL.FTZ R12, R33, R33 ;  /* 0x00000021210c7220 */ /* 0x000fe20000410000 */
[----:B------:R-:W-:Y:S01]  /*3140*/  FMUL.FTZ R2, R2, 0.30000001192092895508 ;  /* 0x3e99999a02027820 */ /* 0x000fe20000410000 */
[----:B------:R-:W-:Y:S02]  /*3150*/  BSSY.RECONVERGENT B2, `(.L_x_92) ;  /* 0x0000075000027945 */ /* 0x000fe40003800200 */
[----:B------:R-:W-:Y:S01]  /*3160*/  FFMA.FTZ R13, R35, R35, R12 ;  /* 0x00000023230d7223 */ /* 0x000fe2000001000c */
[----:B------:R-:W-:-:S03]  /*3170*/  FFMA.FTZ R4, R15, R2, R4 ;  /* 0x000000020f047223 */ /* 0x000fc60000010004 */
[----:B------:R-:W-:-:S04]  /*3180*/  FFMA.FTZ R13, R34, R34, R13 ;  /* 0x00000022220d7223 */ /* 0x000fc8000001000d */
[----:B------:R-:W0:Y:S02]  /*3190*/  MUFU.RSQ R12, R13 ;  /* 0x0000000d000c7308 */ /* 0x000e240000001400 */
[-C--:B0-----:R-:W-:Y:S01]  /*31a0*/  FMUL.FTZ R14, R33, R12.reuse ;  /* 0x0000000c210e7220 */ /* 0x081fe20000410000 */
[-C--:B------:R-:W-:Y:S01]  /*31b0*/  FMUL.FTZ R30, R35, R12.reuse ;  /* 0x0000000c231e7220 */ /* 0x080fe20000410000 */
[----:B------:R-:W-:Y:S01]  /*31c0*/  FMUL.FTZ R34, R34, R12 ;  /* 0x0000000c22227220 */ /* 0x000fe20000410000 */
[----:B------:R-:W-:Y:S01]  /*31d0*/  FMUL.FTZ R12, R3, 0.30000001192092895508 ;  /* 0x3e99999a030c7820 */ /* 0x000fe20000410000 */
[----:B------:R-:W-:Y:S01]  /*31e0*/  FMUL.FTZ R31, R14, R31 ;  /* 0x0000001f0e1f7220 */ /* 0x000fe20000410000 */
[----:B------:R-:W-:Y:S01]  /*31f0*/  FMUL.FTZ R3, R10, 0.30000001192092895508 ;  /* 0x3e99999a0a037820 */ /* 0x000fe20000410000 */
[----:B------:R-:W-:Y:S01]  /*3200*/  FMUL.FTZ R10, R11, 0.30000001192092895508 ;  /* 0x3e99999a0b0a7820 */ /* 0x000fe20000410000 */
[C---:B------:R-:W-:Y:S01]  /*3210*/  FFMA.FTZ R5, R15.reuse, R12, R5 ;  /* 0x0000000c0f057223 */ /* 0x040fe20000010005 */
[----:B------:R-:W-:Y:S01]  /*3220*/  FFMA.FTZ R31, R30, R32, R31 ;  /* 0x000000201e1f7223 */ /* 0x000fe2000001001f */
[C---:B------:R-:W-:Y:S01]  /*3230*/  FFMA.FTZ R6, R15.reuse, R3, R6 ;  /* 0x000000030f067223 */ /* 0x040fe20000010006 */
[----:B------:R-:W-:-:S02]  /*3240*/  FFMA.FTZ R7, R15, R10, R7 ;  /* 0x0000000a0f077223 */ /* 0x000fc40000010007 */
[----:B------:R-:W-:-:S03]  /*3250*/  FFMA.FTZ R31, R34, R0, R31 ;  /* 0x00000000221f7223 */ /* 0x000fc6000001001f */
[----:B------:R0:W-:Y:S01]  /*3260*/  STL.128 [R26], R4 ;  /* 0x000000041a007387 */ /* 0x0001e20000100c00 */
[----:B------:R-:W-:-:S05]  /*3270*/  FADD.FTZ.SAT R31, RZ, R31 ;  /* 0x0000001fff1f7221 */ /* 0x000fca0000012000 */
[----:B------:R-:W-:-:S13]  /*3280*/  FSETP.NEU.FTZ.AND P0, PT, R31, 1, PT ;  /* 0x3f8000001f00780b */ /* 0x000fda0003f1d000 */
[----:B------:R-:W-:Y:S01]  /*3290*/  @!P0 MOV R0, 0x3f800000 ;  /* 0x3f80000000008802 */ /* 0x000fe20000000f00 */
[----:B0-----:R-:W-:Y:S06]  /*32a0*/  @!P0 BRA `(.L_x_93) ;  /* 0x00000004007c8947 */ /* 0x001fec0003800000 */
[----:B------:R-:W-:-:S13]  /*32b0*/  FSETP.GTU.FTZ.AND P0, PT, |R31|, +INF , PT ;  /* 0x7f8000001f00780b */ /* 0x000fda0003f1c200 */
[----:B------:R-:W-:Y:S05]  /*32c0*/  @P0 BRA `(.L_x_94) ;  /* 0x0000000400700947 */ /* 0x000fea0003800000 */
[----:B------:R-:W-:-:S13]  /*32d0*/  FSETP.NEU.FTZ.AND P0, PT, R31, +INF , PT ;  /* 0x7f8000001f00780b */ /* 0x000fda0003f1d000 */
[----:B------:R-:W-:Y:S01]  /*32e0*/  @!P0 MOV R0, 0x7f800000 ;  /* 0x7f80000000008802 */ /* 0x000fe20000000f00 */
[----:B------:R-:W-:Y:S06]  /*32f0*/  @!P0 BRA `(.L_x_93) ;  /* 0x0000000400688947 */ /* 0x000fec0003800000 */
[----:B------:R-:W-:-:S13]  /*3300*/  FSETP.NEU.FTZ.AND P0, PT, R31, RZ, PT ;  /* 0x000000ff1f00720b */ /* 0x000fda0003f1d000 */
[----:B------:R-:W-:Y:S01]  /*3310*/  @!P0 MOV R0, RZ ;  /* 0x000000ff00008202 */ /* 0x000fe20000000f00 */
[----:B------:R-:W-:Y:S06]  /*3320*/  @!P0 BRA `(.L_x_93) ;  /* 0x00000004005c8947 */ /* 0x000fec0003800000 */
[C---:B------:R-:W-:Y:S01]  /*3330*/  FSETP.NEU.FTZ.AND P0, PT, R31.reuse, -INF , PT ;  /* 0xff8000001f00780b */ /* 0x040fe20003f1d000 */
[----:B------:R-:W-:-:S12]  /*3340*/  FADD.FTZ R15, |R31|, -RZ ;  /* 0x800000ff1f0f7221 */ /* 0x000fd80000010200 */
[----:B------:R-:W-:Y:S01]  /*3350*/  @!P0 FADD.FTZ R0, -R31, -RZ ;  /* 0x800000ff1f008221 */ /* 0x000fe20000010100 */
[----:B------:R-:W-:Y:S06]  /*3360*/  @!P0 BRA `(.L_x_93) ;  /* 0x00000004004c8947 */ /* 0x000fec0003800000 */
[----:B------:R-:W-:Y:S01]  /*3370*/  LOP3.LUT R0, R15, 0x807fffff, RZ, 0xc0, !PT ;  /* 0x807fffff0f007812 */ /* 0x000fe200078ec0ff */
[----:B------:R-:W-:-:S03]  /*3380*/  HFMA2 R14, -RZ, RZ, 0.88671875, -10224 ;  /* 0x3b18f0feff0e7431 */ /* 0x000fc600000001ff */
[----:B------:R-:W-:-:S04]  /*3390*/  LOP3.LUT R0, R0, 0x3f800000, RZ, 0xfc, !PT ;  /* 0x3f80000000007812 */ /* 0x000fc800078efcff */
[----:B------:R-:W-:-:S13]  /*33a0*/  FSETP.GT.FTZ.AND P0, PT, R0, 1.4142135381698608398, PT ;  /* 0x3fb504f30000780b */ /* 0x000fda0003f14000 */
[----:B------:R-:W-:-:S04]  /*33b0*/  @P0 FMUL.FTZ R0, R0, 0.5 ;  /* 0x3f00000000000820 */ /* 0x000fc80000410000 */
[C---:B------:R-:W-:Y:S01]  /*33c0*/  FADD.FTZ R2, R0.reuse, 1 ;  /* 0x3f80000000027421 */ /* 0x040fe20000010000 */
[----:B------:R-:W-:-:S04]  /*33d0*/  FADD.FTZ R0, R0, -1 ;  /* 0xbf80000000007421 */ /* 0x000fc80000010000 */
[C---:B------:R-:W-:Y:S01]  /*33e0*/  FADD.FTZ R3, R0.reuse, R0 ;  /* 0x0000000000037221 */ /* 0x040fe20000010000 */
[----:B------:R-:W0:Y:S01]  /*33f0*/  MUFU.RCP R2, R2 ;  /* 0x0000000200027308 */ /* 0x000e220000001000 */
[----:B------:R-:W-:-:S05]  /*3400*/  LOP3.LUT R11, R0, 0xfffff000, RZ, 0xc0, !PT ;  /* 0xfffff000000b7812 */ /* 0x000fca00078ec0ff */
[----:B------:R-:W-:Y:S01]  /*3410*/  FADD.FTZ R13, R0, -R11 ;  /* 0x8000000b000d7221 */ /* 0x000fe20000010000 */
[----:B0-----:R-:W-:-:S04]  /*3420*/  FMUL.FTZ R3, R3, R2 ;  /* 0x0000000203037220 */ /* 0x001fc80000410000 */
[C---:B------:R-:W-:Y:S01]  /*3430*/  FMUL.FTZ R7, R3.reuse, R3 ;  /* 0x0000000303077220 */ /* 0x040fe20000410000 */
[----:B------:R-:W-:-:S05]  /*3440*/  LOP3.LUT R12, R3, 0xfffff000, RZ, 0xc0, !PT ;  /* 0xfffff000030c7812 */ /* 0x000fca00078ec0ff */
[----:B------:R-:W-:Y:S01]  /*3450*/  FADD.FTZ R10, R0, -R12 ;  /* 0x8000000c000a7221 */ /* 0x000fe20000010000 */
[----:B------:R-:W-:-:S03]  /*3460*/  FFMA.FTZ R0, R7, R14, 0.01249298732727766037 ;  /* 0x3c4caf6307007423 */ /* 0x000fc6000001000e */
[----:B------:R-:W-:Y:S01]  /*3470*/  FADD.FTZ R10, R10, R10 ;  /* 0x0000000a0a0a7221 */ /* 0x000fe20000010000 */
[----:B------:R-:W-:-:S03]  /*3480*/  FFMA.FTZ R0, R7, R0, 0.083333469927310943604 ;  /* 0x3daaaabd07007423 */ /* 0x000fc60000010000 */
[----:B------:R-:W-:Y:S01]  /*3490*/  FFMA.FTZ R11, R11, -R12, R10 ;  /* 0x8000000c0b0b7223 */ /* 0x000fe2000001000a */
[----:B------:R-:W-:Y:S01]  /*34a0*/  FMUL.FTZ R10, R7, R0 ;  /* 0x00000000070a7220 */ /* 0x000fe20000410000 */
[----:B------:R-:W-:Y:S02]  /*34b0*/  SHF.R.S32.HI R0, RZ, 0x17, R15 ;  /* 0x00000017ff007819 */ /* 0x000fe4000001140f */
[----:B------:R-:W-:Y:S01]  /*34c0*/  FFMA.FTZ R11, -R12, R13, R11 ;  /* 0x0000000d0c0b7223 */ /* 0x000fe2000001010b */
[----:B------:R-:W-:Y:S01]  /*34d0*/  FMUL.FTZ R10, R3, R10 ;  /* 0x0000000a030a7220 */ /* 0x000fe20000410000 */
[----:B------:R-:W-:Y:S02]  /*34e0*/  LOP3.LUT R7, R0, 0xff, RZ, 0xc0, !PT ;  /* 0x000000ff00077812 */ /* 0x000fe400078ec0ff */
[----:B------:R-:W-:-:S03]  /*34f0*/  FMUL.FTZ R11, R2, R11 ;  /* 0x0000000b020b7220 */ /* 0x000fc60000410000 */
[C---:B------:R-:W-:Y:S02]  /*3500*/  VIADD R0, R7.reuse, 0xffffff81 ;  /* 0xffffff8107007836 */ /* 0x040fe40000000000 */
[----:B------:R-:W-:Y:S01]  /*3510*/  FADD.FTZ R3, R12, R11 ;  /* 0x0000000b0c037221 */ /* 0x000fe20000010000 */
[----:B------:R-:W-:-:S03]  /*3520*/  @P0 IADD3 R0, PT, PT, R7, -0x7e, RZ ;  /* 0xffffff8207000810 */ /* 0x000fc60007ffe0ff */
[--C-:B------:R-:W-:Y:S01]  /*3530*/  FADD.FTZ R2, R10, R3.reuse ;  /* 0x000000030a027221 */ /* 0x100fe20000010000 */
[----:B------:R-:W-:Y:S01]  /*3540*/  FADD.FTZ R12, -R12, R3 ;  /* 0x000000030c0c7221 */ /* 0x000fe20000010100 */
[----:B------:R-:W-:Y:S02]  /*3550*/  I2FP.F32.S32 R0, R0 ;  /* 0x0000000000007245 */ /* 0x000fe40000201400 */
[----:B------:R-:W-:Y:S01]  /*3560*/  FADD.FTZ R3, R3, -R2 ;  /* 0x8000000203037221 */ /* 0x000fe20000010000 */
[----:B------:R-:W-:-:S03]  /*3570*/  FADD.FTZ R12, R11, -R12 ;  /* 0x8000000c0b0c7221 */ /* 0x000fc60000010000 */
[----:B------:R-:W-:Y:S01]  /*3580*/  FADD.FTZ R3, R10, R3 ;  /* 0x000000030a037221 */ /* 0x000fe20000010000 */
[C---:B------:R-:W-:Y:S01]  /*3590*/  FMUL.FTZ R10, R0.reuse, 0.693145751953125 ;  /* 0x3f317200000a7820 */ /* 0x040fe20000410000 */
[----:B------:R-:W-:Y:S02]  /*35a0*/  FMUL.FTZ R0, R0, 1.428606765330187045e-06 ;  /* 0x35bfbe8e00007820 */ /* 0x000fe40000410000 */
[----:B------:R-:W-:-:S04]  /*35b0*/  FADD.FTZ R3, R12, R3 ;  /* 0x000000030c037221 */ /* 0x000fc80000010000 */
[----:B------:R-:W-:-:S04]  /*35c0*/  FADD.FTZ R7, R2, R3 ;  /* 0x0000000302077221 */ /* 0x000fc80000010000 */
[----:B------:R-:W-:Y:S01]  /*35d0*/  FADD.FTZ R11, R7, R10 ;  /* 0x0000000a070b7221 */ /* 0x000fe20000010000 */
[----:B------:R-:W-:-:S03]  /*35e0*/  FADD.FTZ R2, R2, -R7 ;  /* 0x8000000702027221 */ /* 0x000fc60000010000 */
[----:B------:R-:W-:Y:S01]  /*35f0*/  FADD.FTZ R10, R10, -R11 ;  /* 0x8000000b0a0a7221 */ /* 0x000fe20000010000 */
[----:B------:R-:W-:-:S03]  /*3600*/  FADD.FTZ R2, R3, R2 ;  /* 0x0000000203027221 */ /* 0x000fc60000010000 */
[----:B------:R-:W-:-:S04]  /*3610*/  FADD.FTZ R7, R7, R10 ;  /* 0x0000000a07077221 */ /* 0x000fc80000010000 */
[----:B------:R-:W-:-:S04]  /*3620*/  FADD.FTZ R7, R2, R7 ;  /* 0x0000000702077221 */ /* 0x000fc80000010000 */
[----:B------:R-:W-:-:S04]  /*3630*/  FADD.FTZ R0, R0, R7 ;  /* 0x0000000700007221 */ /* 0x000fc80000010000 */
[----:B------:R-:W-:-:S04]  /*3640*/  FADD.FTZ R2, R11, R0 ;  /* 0x000000000b027221 */ /* 0x000fc80000010000 */
[C-C-:B------:R-:W-:Y:S01]  /*3650*/  FFMA.FTZ R3, R2.reuse, -4097, R2.reuse ;  /* 0xc580080002037823 */ /* 0x140fe20000010002 */
[C---:B------:R-:W-:Y:S01]  /*3660*/  FMUL.FTZ R10, R2.reuse, 50 ;  /* 0x42480000020a7820 */ /* 0x040fe20000410000 */
[----:B------:R-:W-:Y:S02]  /*3670*/  FADD.FTZ R11, R11, -R2 ;  /* 0x800000020b0b7221 */ /* 0x000fe40000010000 */
[----:B------:R-:W-:Y:S02]  /*3680*/  FFMA.FTZ R3, R2, 4097, R3 ;  /* 0x4580080002037823 */ /* 0x000fe40000010003 */
[----:B------:R-:W-:Y:S02]  /*3690*/  FADD.FTZ R11, R0, R11 ;  /* 0x0000000b000b7221 */ /* 0x000fe40000010000 */
[----:B------:R-:W-:Y:S01]  /*36a0*/  FADD.FTZ R7, R2, -R3 ;  /* 0x8000000302077221 */ /* 0x000fe20000010000 */
[----:B------:R-:W-:Y:S01]  /*36b0*/  FFMA.FTZ R12, R3, 50, -R10 ;  /* 0x42480000030c7823 */ /* 0x000fe2000001080a */
[----:B------:R-:W-:Y:S01]  /*36c0*/  FMUL.FTZ R2, RZ, R2 ;  /* 0x00000002ff027220 */ /* 0x000fe20000410000 */
[----:B------:R-:W-:-:S02]  /*36d0*/  FMUL.FTZ R11, R11, 50 ;  /* 0x424800000b0b7820 */ /* 0x000fc40000410000 */
[----:B------:R-:W-:Y:S02]  /*36e0*/  FFMA.FTZ R0, R7, 50, R12 ;  /* 0x4248000007007823 */ /* 0x000fe4000001000c */
[----:B------:R-:W-:Y:S02]  /*36f0*/  FADD.FTZ R11, R2, R11 ;  /* 0x0000000b020b7221 */ /* 0x000fe40000010000 */
[----:B------:R-:W-:-:S04]  /*3700*/  FFMA.FTZ R0, RZ, R3, R0 ;  /* 0x00000003ff007223 */ /* 0x000fc80000010000 */
[----:B------:R-:W-:-:S04]  /*3710*/  FFMA.FTZ R0, RZ, R7, R0 ;  /* 0x00000007ff007223 */ /* 0x000fc80000010000 */
[----:B------:R-:W-:-:S04]  /*3720*/  FADD.FTZ R11, R0, R11 ;  /* 0x0000000b000b7221 */ /* 0x000fc80000010000 */
[----:B------:R-:W-:-:S04]  /*3730*/  FADD.FTZ R3, R10, R11 ;  /* 0x0000000b0a037221 */ /* 0x000fc80000010000 */
[----:B------:R-:W-:Y:S01]  /*3740*/  FADD.FTZ R10, R10, -R3 ;  /* 0x800000030a0a7221 */ /* 0x000fe20000010000 */
[----:B------:R-:W-:-:S13]  /*3750*/  ISETP.NE.AND P0, PT, R3, 0x42b17218, PT ;  /* 0x42b172180300780c */ /* 0x000fda0003f05270 */
[----:B------:R-:W-:-:S04]  /*3760*/  @!P0 MOV R3, 0x42b17217 ;  /* 0x42b1721700038802 */ /* 0x000fc80000000f00 */
[C---:B------:R-:W-:Y:S01]  /*3770*/  FSETP.GEU.FTZ.AND P2, PT, R3.reuse, -105, PT ;  /* 0xc2d200000300780b */ /* 0x040fe20003f5e000 */
[C---:B------:R-:W-:Y:S01]  /*3780*/  FMUL.FTZ R0, R3.reuse, 1.4426950216293334961 ;  /* 0x3fb8aa3b03007820 */ /* 0x040fe20000410000 */
[----:B------:R-:W-:-:S05]  /*3790*/  FSETP.GT.FTZ.AND P1, PT, R3, 105, PT ;  /* 0x42d200000300780b */ /* 0x000fca0003f34000 */
[----:B------:R-:W0:Y:S02]  /*37a0*/  FRND.FTZ.TRUNC R0, R0 ;  /* 0x0000000000007307 */ /* 0x000e24000021d000 */
[----:B0-----:R-:W-:-:S06]  /*37b0*/  FFMA.FTZ R7, R0, -0.693145751953125, R3 ;  /* 0xbf31720000077823 */ /* 0x001fcc0000010003 */
[----:B------:R-:W-:Y:S01]  /*37c0*/  MUFU.EX2 R2, R0 ;  /* 0x0000000000027308 */ /* 0x000fe20000000800 */
[----:B------:R-:W-:-:S04]  /*37d0*/  FFMA.FTZ R7, R0, -1.428606765330187045e-06, R7 ;  /* 0xb5bfbe8e00077823 */ /* 0x000fc80000010007 */
[----:B------:R-:W-:-:S06]  /*37e0*/  FMUL.FTZ R7, R7, 1.4426950216293334961 ;  /* 0x3fb8aa3b07077820 */ /* 0x000fcc0000410000 */
[----:B------:R-:W0:Y:S02]  /*37f0*/  MUFU.EX2 R7, R7 ;  /* 0x0000000700077308 */ /* 0x000e240000000800 */
[----:B0-----:R-:W-:-:S05]  /*3800*/  FMUL.FTZ R2, R7, R2 ;  /* 0x0000000207027220 */ /* 0x001fca0000410000 */
[----:B------:R-:W-:-:S04]  /*3810*/  FSEL R2, R2, RZ, P2 ;  /* 0x000000ff02027208 */ /* 0x000fc80001000000 */
[----:B------:R-:W-:Y:S01]  /*3820*/  FSEL R3, R2, +INF , !P1 ;  /* 0x7f80000002037808 */ /* 0x000fe20004800000 */
[----:B------:R-:W-:-:S03]  /*3830*/  FADD.FTZ R2, R11, R10 ;  /* 0x0000000a0b027221 */ /* 0x000fc60000010000 */
[----:B------:R-:W-:Y:S01]  /*3840*/  FSETP.NEU.FTZ.AND P1, PT, R3, +INF , PT ;  /* 0x7f8000000300780b */ /* 0x000fe20003f3d000 */
[----:B------:R-:W-:Y:S01]  /*3850*/  @!P0 FADD.FTZ R2, R2, 7.62939453125e-06 ;  /* 0x3700000002028421 */ /* 0x000fe20000010000 */
[----:B------:R-:W-:-:S11]  /*3860*/  MOV R0, R3 ;  /* 0x0000000300007202 */ /* 0x000fd60000000f00 */
[----:B------:R-:W-:Y:S01]  /*3870*/  @P1 FFMA.FTZ R0, R3, R2, R3 ;  /* 0x0000000203001223 */ /* 0x000fe20000010003 */
[----:B------:R-:W-:Y:S06]  /*3880*/  BRA `(.L_x_93) ;  /* 0x0000000000047947 */ /* 0x000fec0003800000 */
.L_x_94:
[----:B------:R-:W-:-:S07]  /*3890*/  FADD.FTZ R0, R31, 50 ;  /* 0x424800001f007421 */ /* 0x000fce0000010000 */
.L_x_93:
[----:B------:R-:W-:Y:S05]  /*38a0*/  BSYNC.RECONVERGENT B2 ;  /* 0x0000000000027941 */ /* 0x000fea0003800200 */
.L_x_92:
[----:B------:R-:W-:Y:S01]  /*38b0*/  FMUL.FTZ R11, R0, 0.80000001192092895508 ;  /* 0x3f4ccccd000b7820 */ /* 0x000fe20000410000 */
[----:B------:R-:W-:Y:S01]  /*38c0*/  LOP3.LUT R0, R4, 0x7f800000, RZ, 0xc0, !PT ;  /* 0x7f80000004007812 */ /* 0x000fe200078ec0ff */
[----:B------:R-:W-:Y:S03]  /*38d0*/  BSSY.RECONVERGENT B2, `(.L_x_95) ;  /* 0x000000a000027945 */ /* 0x000fe60003800200 */
[----:B------:R-:W-:-:S04]  /*38e0*/  LOP3.LUT R13, R11, 0x7f800000, RZ, 0xc0, !PT ;  /* 0x7f8000000b0d7812 */ /* 0x000fc800078ec0ff */
[----:B------:R-:W-:Y:S02]  /*38f0*/  IADD3 R2, PT, PT, -R13, R0, RZ ;  /* 0x000000000d027210 */ /* 0x000fe40007ffe1ff */
[----:B------:R-:W-:Y:S02]  /*3900*/  LOP3.LUT R0, R5, 0x7f800000, RZ, 0xc0, !PT ;  /* 0x7f80000005007812 */ /* 0x000fe400078ec0ff */
[----:B------:R-:W-:-:S13]  /*3910*/  ISETP.GT.AND P0, PT, R2, 0x4000000, PT ;  /* 0x040000000200780c */ /* 0x000fda0003f04270 */
[----:B------:R-:W-:Y:S01]  /*3920*/  @P0 IMAD.MOV.U32 R3, RZ, RZ, R4 ;  /* 0x000000ffff030224 */ /* 0x000fe200078e0004 */
[----:B------:R-:W-:Y:S06]  /*3930*/  @P0 BRA `(.L_x_96) ;  /* 0x00000000000c0947 */ /* 0x000fec0003800000 */
[----:B------:R-:W-:-:S13]  /*3940*/  ISETP.GE.AND P0, PT, R2, -0x4000000, PT ;  /* 0xfc0000000200780c */ /* 0x000fda0003f06270 */
[----:B------:R-:W-:Y:S01]  /*3950*/  @!P0 MOV R3, R11 ;  /* 0x0000000b00038202 */ /* 0x000fe20000000f00 */
[----:B------:R-:W-:-:S07]  /*3960*/  @P0 FADD.FTZ R3, R4, R11 ;  /* 0x0000000b04030221 */ /* 0x000fce0000010000 */
.L_x_96:
[----:B------:R-:W-:Y:S05]  /*3970*/  BSYNC.RECONVERGENT B2 ;  /* 0x0000000000027941 */ /* 0x000fea0003800200 */
.L_x_95:
[----:B------:R0:W-:Y:S01]  /*3980*/  STL [R26], R3 ;  /* 0x000000031a007387 */ /* 0x0001e20000100800 */
[----:B------:R-:W-:Y:S01]  /*3990*/  IADD3 R2, PT, PT, -R13, R0, RZ ;  /* 0x000000000d027210 */ /* 0x000fe20007ffe1ff */
[----:B------:R-:W-:Y:S01]  /*39a0*/  BSSY.RECONVERGENT B2, `(.L_x_97) ;  /* 0x0000008000027945 */ /* 0x000fe20003800200 */
[----:B------:R-:W-:Y:S02]  /*39b0*/  LOP3.LUT R0, R6, 0x7f800000, RZ, 0xc0, !PT ;  /* 0x7f80000006007812 */ /* 0x000fe400078ec0ff */
[----:B------:R-:W-:-:S13]  /*39c0*/  ISETP.GT.AND P0, PT, R2, 0x4000000, PT ;  /* 0x040000000200780c */ /* 0x000fda0003f04270 */
[----:B------:R-:W-:Y:S01]  /*39d0*/  @P0 MOV R7, R5 ;  /* 0x0000000500070202 */ /* 0x000fe20000000f00 */
[----:B0-----:R-:W-:Y:S06]  /*39e0*/  @P0 BRA `(.L_x_98) ;  /* 0x00000000000c0947 */ /* 0x001fec0003800000 */
[----:B------:R-:W-:-:S13]  /*39f0*/  ISETP.GE.AND P0, PT, R2, -0x4000000, PT ;  /* 0xfc0000000200780c */ /* 0x000fda0003f06270 */
[----:B------:R-:W-:Y:S01]  /*3a00*/  @!P0 MOV R7, R11 ;  /* 0x0000000b00078202 */ /* 0x000fe20000000f00 */
[----:B------:R-:W-:-:S07]  /*3a10*/  @P0 FADD.FTZ R7, R5, R11 ;  /* 0x0000000b05070221 */ /* 0x000fce0000010000 */
.L_x_98:
[----:B------:R-:W-:Y:S05]  /*3a20*/  BSYNC.RECONVERGENT B2 ;  /* 0x0000000000027941 */ /* 0x000fea0003800200 */
.L_x_97:
[----:B------:R0:W-:Y:S01]  /*3a30*/  STL [R26+0x4], R7 ;  /* 0x000004071a007387 */ /* 0x0001e20000100800 */
[----:B------:R-:W-:Y:S01]  /*3a40*/  IMAD.IADD R0, R0, 0x1, -R13 ;  /* 0x0000000100007824 */ /* 0x000fe200078e0a0d */
[----:B------:R-:W-:Y:S04]  /*3a50*/  BSSY.RECONVERGENT B2, `(.L_x_99) ;  /* 0x0000007000027945 */ /* 0x000fe80003800200 */
[----:B------:R-:W-:-:S13]  /*3a60*/  ISETP.GT.AND P0, PT, R0, 0x4000000, PT ;  /* 0x040000000000780c */ /* 0x000fda0003f04270 */
[----:B------:R-:W-:Y:S01]  /*3a70*/  @P0 MOV R3, R6 ;  /* 0x0000000600030202 */ /* 0x000fe20000000f00 */
[----:B0-----:R-:W-:Y:S06]  /*3a80*/  @P0 BRA `(.L_x_100) ;  /* 0x00000000000c0947 */ /* 0x001fec0003800000 */
[----:B------:R-:W-:-:S13]  /*3a90*/  ISETP.GE.AND P0, PT, R0, -0x4000000, PT ;  /* 0xfc0000000000780c */ /* 0x000fda0003f06270 */
[----:B------:R-:W-:Y:S01]  /*3aa0*/  @!P0 MOV R3, R11 ;  /* 0x0000000b00038202 */ /* 0x000fe20000000f00 */
[----:B------:R-:W-:-:S07]  /*3ab0*/  @P0 FADD.FTZ R3, R6, R11 ;  /* 0x0000000b06030221 */ /* 0x000fce0000010000 */
.L_x_100:
[----:B------:R-:W-:Y:S05]  /*3ac0*/  BSYNC.RECONVERGENT B2 ;  /* 0x0000000000027941 */ /* 0x000fea0003800200 */
.L_x_99:
[----:B------:R0:W-:Y:S02]  /*3ad0*/  STL [R26+0x8], R3 ;  /* 0x000008031a007387 */ /* 0x0001e40000100800 */
.L_x_68:
[----:B------:R-:W-:Y:S05]  /*3ae0*/  BSYNC.RECONVERGENT B3 ;  /* 0x0000000000037941 */ /* 0x000fea0003800200 */
.L_x_67:
[----:B------:R-:W-:Y:S01]  /*3af0*/  FADD.FTZ R24, R24, R24 ;  /* 0x0000001818187221 */ /* 0x000fe20000010000 */
[----:B------:R-:W-:Y:S01]  /*3b00*/  FADD.FTZ R22, R22, R22 ;  /* 0x0000001616167221 */ /* 0x000fe20000010000 */
[----:B------:R-:W-:Y:S02]  /*3b10*/  FADD.FTZ R0, R25, R25 ;  /* 0x0000001919007221 */ /* 0x000fe40000010000 */
[C---:B------:R-:W-:Y:S01]  /*3b20*/  FFMA.FTZ R24, R28.reuse, R24, -R23 ;  /* 0x000000181c187223 */ /* 0x040fe20000010817 */
[C---:B------:R-:W-:Y:S01]  /*3b30*/  FFMA.FTZ R22, R28.reuse, R22, -R29 ;  /* 0x000000161c167223 */ /* 0x040fe2000001081d */
[----:B------:R-:W-:Y:S02]  /*3b40*/  FFMA.FTZ R6, R28, R0, -R27 ;  /* 0x000000001c067223 */ /* 0x000fe4000001081b */
[----:B0-----:R-:W-:-:S04]  /*3b50*/  FMUL.FTZ R3, R24, R24 ;  /* 0x0000001818037220 */ /* 0x001fc80000410000 */
[----:B------:R-:W-:-:S04]  /*3b60*/  FFMA.FTZ R3, R22, R22, R3 ;  /* 0x0000001616037223 */ /* 0x000fc80000010003 */
[----:B------:R-:W-:-:S06]  /*3b70*/  FFMA.FTZ R3, R6, R6, R3 ;  /* 0x0000000606037223 */ /* 0x000fcc0000010003 */
[----:B------:R-:W0:Y:S02]  /*3b80*/  MUFU.RSQ R3, R3 ;  /* 0x0000000300037308 */ /* 0x000e240000001400 */
[-C--:B0-----:R-:W-:Y:S01]  /*3b90*/  FMUL.FTZ R0, R22, R3.reuse ;  /* 0x0000000316007220 */ /* 0x081fe20000410000 */
[-C--:B------:R-:W-:Y:S01]  /*3ba0*/  FMUL.FTZ R4, R24, R3.reuse ;  /* 0x0000000318047220 */ /* 0x080fe20000410000 */
[----:B------:R-:W-:Y:S02]  /*3bb0*/  FMUL.FTZ R6, R6, R3 ;  /* 0x0000000306067220 */ /* 0x000fe40000410000 */
[----:B------:R-:W-:Y:S01]  /*3bc0*/  FFMA.FTZ R5, R0, 9.9999997473787516356e-05, R16 ;  /* 0x38d1b71700057823 */ /* 0x000fe20000010010 */
[----:B------:R-:W-:Y:S01]  /*3bd0*/  FFMA.FTZ R7, R4, 9.9999997473787516356e-05, R18 ;  /* 0x38d1b71704077823 */ /* 0x000fe20000010012 */
[----:B------:R-:W-:-:S07]  /*3be0*/  FFMA.FTZ R13, R6, 9.9999997473787516356e-05, R21 ;  /* 0x38d1b717060d7823 */ /* 0x000fce0000010015 */
.L_x_62:
[----:B------:R-:W-:Y:S05]  /*3bf0*/  BSYNC.RECONVERGENT B1 ;  /* 0x0000000000017941 */ /* 0x000fea0003800200 */
.L_x_61:
[----:B------:R-:W-:-:S04]  /*3c00*/  IADD3 R20, PT, PT, R20, 0x1, RZ ;  /* 0x0000000114147810 */ /* 0x000fc80007ffe0ff */
[C---:B------:R-:W-:Y:S02]  /*3c10*/  ISETP.NE.U32.AND P0, PT, R20.reuse, R19, PT ;  /* 0x000000131400720c */ /* 0x040fe40003f05070 */
[----:B------:R-:W-:-:S13]  /*3c20*/  ISETP.LT.U32.AND P1, PT, R20, 0x5, PT ;  /* 0x000000051400780c */ /* 0x000fda0003f21070 */
[----:B------:R-:W-:Y:S05]  /*3c30*/  @!P0 BRA P1, `(.L_x_101) ;  /* 0xffffffcc000c8947 */ /* 0x000fea000083ffff */
[----:B------:R-:W-:Y:S05]  /*3c40*/  BSYNC.RECONVERGENT B0 ;  /* 0x0000000000007941 */ /* 0x000fea0003800200 */
.L_x_4:
[----:B------:R-:W-:Y:S01]  /*3c50*/  IADD3 R2, PT, PT, R19, -0x1, RZ ;  /* 0xffffffff13027810 */ /* 0x000fe20007ffe0ff */
[----:B------:R-:W-:Y:S03]  /*3c60*/  BSSY.RECONVERGENT B0, `(.L_x_102) ;  /* 0x0000055000007945 */ /* 0x000fe60003800200 */
[----:B------:R-:W-:-:S13]  /*3c70*/  ISETP.GT.AND P0, PT, R2, RZ, PT ;  /* 0x000000ff0200720c */ /* 0x000fda0003f04270 */
[----:B------:R-:W-:Y:S05]  /*3c80*/  @!P0 BRA `(.L_x_103) ;  /* 0x0000000400488947 */ /* 0x000fea0003800000 */
[C---:B------:R-:W-:Y:S01]  /*3c90*/  ISETP.GT.AND P0, PT, R2.reuse, RZ, PT ;  /* 0x000000ff0200720c */ /* 0x040fe20003f04270 */
[----:B------:R-:W-:Y:S01]  /*3ca0*/  BSSY.RELIABLE B1, `(.L_x_104) ;  /* 0x0000045000017945 */ /* 0x000fe20003800100 */
[----:B------:R-:W-:-:S11]  /*3cb0*/  IMAD R0, R2, 0x10, R1 ;  /* 0x0000001002007824 */ /* 0x000fd600078e0201 */
[----:B------:R-:W-:Y:S05]  /*3cc0*/  @!P0 BRA `(.L_x_105) ;  /* 0x0000000400088947 */ /* 0x000fea0003800000 */
[----:B------:R-:W-:Y:S01]  /*3cd0*/  ISETP.GT.AND P1, PT, R2, 0x3, PT ;  /* 0x000000030200780c */ /* 0x000fe20003f24270 */
[----:B------:R-:W-:Y:S01]  /*3ce0*/  BSSY.RECONVERGENT B2, `(.L_x_106) ;  /* 0x0000027000027945 */ /* 0x000fe20003800200 */
[----:B------:R-:W-:-:S11]  /*3cf0*/  PLOP3.LUT P0, PT, PT, PT, PT, 0x80, 0x8 ;  /* 0x000000000008781c */ /* 0x000fd60003f0f070 */
[----:B------:R-:W-:Y:S05]  /*3d00*/  @!P1 BRA `(.L_x_107) ;  /* 0x0000000000909947 */ /* 0x000fea0003800000 */
[----:B------:R-:W-:-:S13]  /*3d10*/  PLOP3.LUT P0, PT, PT, PT, PT, 0x8, 0x80 ;  /* 0x000000000080781c */ /* 0x000fda0003f0e170 */
.L_x_108:
[----:B------:R-:W2:Y:S04]  /*3d20*/  LDL.128 R4, [R0+-0x10] ;  /* 0xfffff00000047983 */ /* 0x000ea80000100c00 */
[----:B------:R-:W2:Y:S04]  /*3d30*/  LDL.128 R12, [R0] ;  /* 0x00000000000c7983 */ /* 0x000ea80000100c00 */
[----:B------:R-:W3:Y:S01]  /*3d40*/  LDL.128 R16, [R0+-0x30] ;  /* 0xffffd00000107983 */ /* 0x000ee20000100c00 */
[----:B--2---:R-:W-:Y:S01]  /*3d50*/  FFMA.FTZ R4, R12, 0.80000001192092895508, R4 ;  /* 0x3f4ccccd0c047823 */ /* 0x004fe20000010004 */
[----:B------:R-:W-:Y:S01]  /*3d60*/  FFMA.FTZ R5, R13, 0.80000001192092895508, R5 ;  /* 0x3f4ccccd0d057823 */ /* 0x000fe20000010005 */
[----:B------:R-:W-:Y:S01]  /*3d70*/  FFMA.FTZ R6, R14, 0.80000001192092895508, R6 ;  /* 0x3f4ccccd0e067823 */ /* 0x000fe20000010006 */
[----:B------:R-:W-:-:S02]  /*3d80*/  FFMA.FTZ R7, R15, 0.80000001192092895508, R7 ;  /* 0x3f4ccccd0f077823 */ /* 0x000fc40000010007 */
[----:B------:R-:W2:Y:S04]  /*3d90*/  LDL.128 R12, [R0+-0x20] ;  /* 0xffffe000000c7983 */ /* 0x000ea80000100c00 */
[----:B------:R3:W-:Y:S04]  /*3da0*/  STL.128 [R0+-0x10], R4 ;  /* 0xfffff00400007387 */ /* 0x0007e80000100c00 */
[----:B------:R-:W4:Y:S04]  /*3db0*/  LDL.64 R10, [R0+-0x10] ;  /* 0xfffff000000a7983 */ /* 0x000f280000100a00 */
[----:B------:R-:W5:Y:S01]  /*3dc0*/  LDL R3, [R0+-0x8] ;  /* 0xfffff80000037983 */ /* 0x000f620000100800 */
[----:B--2---:R-:W-:Y:S01]  /*3dd0*/  FFMA.FTZ R15, R7, 0.80000001192092895508, R15 ;  /* 0x3f4ccccd070f7823 */ /* 0x004fe2000001000f */
[----:B----4-:R-:W-:Y:S01]  /*3de0*/  FFMA.FTZ R12, R10, 0.80000001192092895508, R12 ;  /* 0x3f4ccccd0a0c7823 */ /* 0x010fe2000001000c */
[----:B------:R-:W-:Y:S01]  /*3df0*/  FFMA.FTZ R13, R11, 0.80000001192092895508, R13 ;  /* 0x3f4ccccd0b0d7823 */ /* 0x000fe2000001000d */
[----:B-----5:R-:W-:-:S05]  /*3e00*/  FFMA.FTZ R14, R3, 0.80000001192092895508, R14 ;  /* 0x3f4ccccd030e7823 */ /* 0x020fca000001000e */
[----:B------:R0:W-:Y:S04]  /*3e10*/  STL.128 [R0+-0x20], R12 ;  /* 0xffffe00c00007387 */ /* 0x0001e80000100c00 */
[----:B------:R-:W2:Y:S04]  /*3e20*/  LDL.64 R10, [R0+-0x20] ;  /* 0xffffe000000a7983 */ /* 0x000ea80000100a00 */
[----:B------:R-:W4:Y:S01]  /*3e30*/  LDL R3, [R0+-0x18] ;  /* 0xffffe80000037983 */ /* 0x000f220000100800 */
[----:B---3--:R-:W-:Y:S01]  /*3e40*/  FFMA.FTZ R7, R15, 0.80000001192092895508, R19 ;  /* 0x3f4ccccd0f077823 */ /* 0x008fe20000010013 */
[----:B------:R-:W-:-:S02]  /*3e50*/  VIADD R2, R2, 0xfffffffc ;  /* 0xfffffffc02027836 */ /* 0x000fc40000000000 */
[----:B--2---:R-:W-:Y:S01]  /*3e60*/  FFMA.FTZ R4, R10, 0.80000001192092895508, R16 ;  /* 0x3f4ccccd0a047823 */ /* 0x004fe20000010010 */
[----:B------:R-:W-:Y:S01]  /*3e70*/  FFMA.FTZ R5, R11, 0.80000001192092895508, R17 ;  /* 0x3f4ccccd0b057823 */ /* 0x000fe20000010011 */
[----:B----4-:R-:W-:Y:S02]  /*3e80*/  FFMA.FTZ R6, R3, 0.80000001192092895508, R18 ;  /* 0x3f4ccccd03067823 */ /* 0x010fe40000010012 */
[----:B------:R-:W0:Y:S04]  /*3e90*/  LDL.128 R16, [R0+-0x40] ;  /* 0xffffc00000107983 */ /* 0x000e280000100c00 */
[----:B------:R-:W-:Y:S04]  /*3ea0*/  STL.128 [R0+-0x30], R4 ;  /* 0xffffd00400007387 */ /* 0x000fe80000100c00 */
[----:B------:R-:W2:Y:S04]  /*3eb0*/  LDL.64 R10, [R0+-0x30] ;  /* 0xffffd000000a7983 */ /* 0x000ea80000100a00 */
[----:B------:R-:W3:Y:S01]  /*3ec0*/  LDL R3, [R0+-0x28] ;  /* 0xffffd80000037983 */ /* 0x000ee20000100800 */
[----:B------:R-:W-:Y:S01]  /*3ed0*/  ISETP.GT.AND P1, PT, R2, 0x3, PT ;  /* 0x000000030200780c */ /* 0x000fe20003f24270 */
[----:B0-----:R-:W-:Y:S01]  /*3ee0*/  FFMA.FTZ R15, R7, 0.80000001192092895508, R19 ;  /* 0x3f4ccccd070f7823 */ /* 0x001fe20000010013 */
[----:B--2---:R-:W-:Y:S01]  /*3ef0*/  FFMA.FTZ R12, R10, 0.80000001192092895508, R16 ;  /* 0x3f4ccccd0a0c7823 */ /* 0x004fe20000010010 */
[----:B------:R-:W-:Y:S01]  /*3f00*/  FFMA.FTZ R13, R11, 0.80000001192092895508, R17 ;  /* 0x3f4ccccd0b0d7823 */ /* 0x000fe20000010011 */
[----:B---3--:R-:W-:-:S05]  /*3f10*/  FFMA.FTZ R14, R3, 0.80000001192092895508, R18 ;  /* 0x3f4ccccd030e7823 */ /* 0x008fca0000010012 */
[----:B------:R0:W-:Y:S02]  /*3f20*/  STL.128 [R0+-0x40], R12 ;  /* 0xffffc00c00007387 */ /* 0x0001e40000100c00 */
[----:B0-----:R-:W-:Y:S02]  /*3f30*/  IADD3 R0, PT, PT, R0, -0x40, RZ ;  /* 0xffffffc000007810 */ /* 0x001fe40007ffe0ff */
[----:B------:R-:W-:Y:S05]  /*3f40*/  @P1 BRA `(.L_x_108) ;  /* 0xfffffffc00741947 */ /* 0x000fea000383ffff */
.L_x_107:
[----:B------:R-:W-:Y:S05]  /*3f50*/  BSYNC.RECONVERGENT B2 ;  /* 0x0000000000027941 */ /* 0x000fea0003800200 */
.L_x_106:
[----:B------:R-:W-:Y:S01]  /*3f60*/  ISETP.GT.AND P1, PT, R2, 0x1, PT ;  /* 0x000000010200780c */ /* 0x000fe20003f24270 */
[----:B------:R-:W-:-:S12]  /*3f70*/  BSSY.RECONVERGENT B2, `(.L_x_109) ;  /* 0x0000014000027945 */ /* 0x000fd80003800200 */
[----:B------:R-:W-:Y:S05]  /*3f80*/  @!P1 BRA `(.L_x_110) ;  /* 0x0000000000489947 */ /* 0x000fea0003800000 */
[----:B------:R-:W2:Y:S04]  /*3f90*/  LDL.128 R4, [R0+-0x10] ;  /* 0xfffff00000047983 */ /* 0x000ea80000100c00 */
[----:B------:R-:W2:Y:S02]  /*3fa0*/  LDL.128 R12, [R0] ;  /* 0x00000000000c7983 */ /* 0x000ea40000100c00 */
[----:B--2---:R-:W-:Y:S01]  /*3fb0*/  FFMA.FTZ R4, R12, 0.80000001192092895508, R4 ;  /* 0x3f4ccccd0c047823 */ /* 0x004fe20000010004 */
[----:B------:R-:W-:Y:S01]  /*3fc0*/  FFMA.FTZ R5, R13, 0.80000001192092895508, R5 ;  /* 0x3f4ccccd0d057823 */ /* 0x000fe20000010005 */
[----:B------:R-:W-:Y:S01]  /*3fd0*/  FFMA.FTZ R6, R14, 0.80000001192092895508, R6 ;  /* 0x3f4ccccd0e067823 */ /* 0x000fe20000010006 */
[----:B------:R-:W-:Y:S02]  /*3fe0*/  FFMA.FTZ R7, R15, 0.80000001192092895508, R7 ;  /* 0x3f4ccccd0f077823 */ /* 0x000fe40000010007 */
[----:B------:R-:W2:Y:S04]  /*3ff0*/  LDL.128 R12, [R0+-0x20] ;  /* 0xffffe000000c7983 */ /* 0x000ea80000100c00 */
[----:B------:R-:W-:Y:S04]  /*4000*/  STL.128 [R0+-0x10], R4 ;  /* 0xfffff00400007387 */ /* 0x000fe80000100c00 */
[----:B------:R-:W3:Y:S04]  /*4010*/  LDL.64 R10, [R0+-0x10] ;  /* 0xfffff000000a7983 */ /* 0x000ee80000100a00 */
[----:B------:R-:W4:Y:S01]  /*4020*/  LDL R3, [R0+-0x8] ;  /* 0xfffff80000037983 */ /* 0x000f220000100800 */
[----:B------:R-:W-:-:S02]  /*4030*/  PLOP3.LUT P0, PT, PT, PT, PT, 0x8, 0x80 ;  /* 0x000000000080781c */ /* 0x000fc40003f0e170 */
[----:B------:R-:W-:Y:S01]  /*4040*/  IADD3 R2, PT, PT, R2, -0x2, RZ ;  /* 0xfffffffe02027810 */ /* 0x000fe20007ffe0ff */
[----:B--2---:R-:W-:Y:S01]  /*4050*/  FFMA.FTZ R15, R7, 0.80000001192092895508, R15 ;  /* 0x3f4ccccd070f7823 */ /* 0x004fe2000001000f */
[----:B---3--:R-:W-:Y:S01]  /*4060*/  FFMA.FTZ R12, R10, 0.80000001192092895508, R12 ;  /* 0x3f4ccccd0a0c7823 */ /* 0x008fe2000001000c */
[----:B------:R-:W-:Y:S01]  /*4070*/  FFMA.FTZ R13, R11, 0.80000001192092895508, R13 ;  /* 0x3f4ccccd0b0d7823 */ /* 0x000fe2000001000d */
[----:B----4-:R-:W-:-:S05]  /*4080*/  FFMA.FTZ R14, R3, 0.80000001192092895508, R14 ;  /* 0x3f4ccccd030e7823 */ /* 0x010fca000001000e */
[----:B------:R0:W-:Y:S02]  /*4090*/  STL.128 [R0+-0x20], R12 ;  /* 0xffffe00c00007387 */ /* 0x0001e40000100c00 */
[----:B0-----:R-:W-:-:S07]  /*40a0*/  IADD3 R0, PT, PT, R0, -0x20, RZ ;  /* 0xffffffe000007810 */ /* 0x001fce0007ffe0ff */
.L_x_110:
[----:B------:R-:W-:Y:S05]  /*40b0*/  BSYNC.RECONVERGENT B2 ;  /* 0x0000000000027941 */ /* 0x000fea0003800200 */
.L_x_109:
[----:B------:R-:W-:-:S13]  /*40c0*/  ISETP.NE.OR P0, PT, R2, RZ, P0 ;  /* 0x000000ff0200720c */ /* 0x000fda0000705670 */
[----:B------:R-:W-:Y:S05]  /*40d0*/  @!P0 BREAK.RELIABLE B1 ;  /* 0x0000000000018942 */ /* 0x000fea0003800100 */
[----:B------:R-:W-:Y:S05]  /*40e0*/  @!P0 BRA `(.L_x_103) ;  /* 0x0000000000308947 */ /* 0x000fea0003800000 */
.L_x_105:
[----:B------:R-:W-:Y:S05]  /*40f0*/  BSYNC.RELIABLE B1 ;  /* 0x0000000000017941 */ /* 0x000fea0003800100 */
.L_x_104:
[----:B------:R-:W2:Y:S04]  /*4100*/  LDL.128 R4, [R0+-0x10] ;  /* 0xfffff00000047983 */ /* 0x000ea80000100c00 */
[----:B------:R-:W2:Y:S01]  /*4110*/  LDL.128 R12, [R0] ;  /* 0x00000000000c7983 */ /* 0x000ea20000100c00 */
[----:B------:R-:W-:-:S04]  /*4120*/  IADD3 R2, PT, PT, R2, -0x1, RZ ;  /* 0xffffffff02027810 */ /* 0x000fc80007ffe0ff */
[----:B------:R-:W-:Y:S01]  /*4130*/  ISETP.NE.AND P0, PT, R2, RZ, PT ;  /* 0x000000ff0200720c */ /* 0x000fe20003f05270 */
[----:B--2---:R-:W-:Y:S01]  /*4140*/  FFMA.FTZ R4, R12, 0.80000001192092895508, R4 ;  /* 0x3f4ccccd0c047823 */ /* 0x004fe20000010004 */
[----:B------:R-:W-:Y:S01]  /*4150*/  FFMA.FTZ R5, R13, 0.80000001192092895508, R5 ;  /* 0x3f4ccccd0d057823 */ /* 0x000fe20000010005 */
[----:B------:R-:W-:Y:S01]  /*4160*/  FFMA.FTZ R6, R14, 0.80000001192092895508, R6 ;  /* 0x3f4ccccd0e067823 */ /* 0x000fe20000010006 */
[----:B------:R-:W-:-:S05]  /*4170*/  FFMA.FTZ R7, R15, 0.80000001192092895508, R7 ;  /* 0x3f4ccccd0f077823 */ /* 0x000fca0000010007 */
[----:B------:R0:W-:Y:S02]  /*4180*/  STL.128 [R0+-0x10], R4 ;  /* 0xfffff00400007387 */ /* 0x0001e40000100c00 */
[----:B0-----:R-:W-:Y:S02]  /*4190*/  VIADD R0, R0, 0xfffffff0 ;  /* 0xfffffff000007836 */ /* 0x001fe40000000000 */
[----:B------:R-:W-:Y:S05]  /*41a0*/  @P0 BRA `(.L_x_104) ;  /* 0xfffffffc00d40947 */ /* 0x000fea000383ffff */
.L_x_103:
[----:B------:R-:W-:Y:S05]  /*41b0*/  BSYNC.RECONVERGENT B0 ;  /* 0x0000000000007941 */ /* 0x000fea0003800200 */
.L_x_102:
[----:B------:R-:W-:Y:S05]  /*41c0*/  WARPSYNC.ALL ;  /* 0x0000000000007948 */ /* 0x000fea0003800000 */
[----:B------:R-:W2:Y:S04]  /*41d0*/  LDL.128 R4, [R1] ;  /* 0x0000000001047983 */ /* 0x000ea80000100c00 */
[----:B------:R-:W3:Y:S01]  /*41e0*/  LDG.E R0, desc[UR6][R8.64] ;  /* 0x0000000608007981 */ /* 0x000ee2000c1e1900 */
[----:B--2---:R-:W-:Y:S01]  /*41f0*/  FADD.FTZ.SAT R3, RZ, R5 ;  /* 0x00000005ff037221 */ /* 0x004fe20000012000 */
[----:B------:R-:W-:Y:S01]  /*4200*/  FADD.FTZ.SAT R2, RZ, R4 ;  /* 0x00000004ff027221 */ /* 0x000fe20000012000 */
[----:B------:R-:W-:Y:S01]  /*4210*/  FADD.FTZ.SAT R4, RZ, R6 ;  /* 0x00000006ff047221 */ /* 0x000fe20000012000 */
[----:B------:R-:W-:Y:S01]  /*4220*/  FADD.FTZ.SAT R5, RZ, R7 ;  /* 0x00000007ff057221 */ /* 0x000fe20000012000 */
[----:B------:R-:W-:Y:S01]  /*4230*/  FMUL.FTZ R3, R3, 255 ;  /* 0x437f000003037820 */ /* 0x000fe20000410000 */
[----:B------:R-:W-:Y:S01]  /*4240*/  FMUL.FTZ R2, R2, 255 ;  /* 0x437f000002027820 */ /* 0x000fe20000410000 */
[----:B------:R-:W-:Y:S01]  /*4250*/  FMUL.FTZ R4, R4, 255 ;  /* 0x437f000004047820 */ /* 0x000fe20000410000 */
[----:B------:R-:W-:-:S03]  /*4260*/  FMUL.FTZ R6, R5, 255 ;  /* 0x437f000005067820 */ /* 0x000fc60000410000 */
[----:B------:R-:W0:Y:S08]  /*4270*/  F2I.FTZ.U32.TRUNC.NTZ R3, R3 ;  /* 0x0000000300037305 */ /* 0x000e30000021f000 */
[----:B------:R-:W1:Y:S01]  /*4280*/  F2I.FTZ.U32.TRUNC.NTZ R2, R2 ;  /* 0x0000000200027305 */ /* 0x000e62000021f000 */
[----:B0-----:R-:W-:-:S07]  /*4290*/  SHF.L.U32 R5, R3, 0x8, RZ ;  /* 0x0000000803057819 */ /* 0x001fce00000006ff */
[----:B------:R-:W0:Y:S01]  /*42a0*/  F2I.FTZ.U32.TRUNC.NTZ R4, R4 ;  /* 0x0000000400047305 */ /* 0x000e22000021f000 */
[----:B-1----:R-:W-:-:S07]  /*42b0*/  LOP3.LUT R5, R2, R5, RZ, 0xfc, !PT ;  /* 0x0000000502057212 */ /* 0x002fce00078efcff */
[----:B------:R-:W1:Y:S01]  /*42c0*/  F2I.FTZ.U32.TRUNC.NTZ R6, R6 ;  /* 0x0000000600067305 */ /* 0x000e62000021f000 */
[----:B0-----:R-:W-:Y:S02]  /*42d0*/  SHF.L.U32 R2, R4, 0x10, RZ ;  /* 0x0000001004027819 */ /* 0x001fe400000006ff */
[----:B-1----:R-:W-:-:S04]  /*42e0*/  SHF.L.U32 R7, R6, 0x18, RZ ;  /* 0x0000001806077819 */ /* 0x002fc800000006ff */
[----:B------:R-:W-:-:S04]  /*42f0*/  LOP3.LUT R5, R5, R2, R7, 0xfe, !PT ;  /* 0x0000000205057212 */ /* 0x000fc800078efe07 */
[----:B---3--:R-:W-:-:S05]  /*4300*/  IADD3 R5, PT, PT, R0, R5, RZ ;  /* 0x0000000500057210 */ /* 0x008fca0007ffe0ff */
[----:B------:R-:W-:Y:S01]  /*4310*/  STG.E desc[UR6][R8.64], R5 ;  /* 0x0000000508007986 */ /* 0x000fe2000c101906 */
[----:B------:R-:W-:Y:S05]  /*4320*/  EXIT ;  /* 0x000000000000794d */ /* 0x000fea0003800000 */
.L_x_111:
[----:B------:R-:W-:-:S00]  /*4330*/  BRA `(.L_x_111) ;  /* 0xfffffffc00fc7947 */ /* 0x000fc0000383ffff */
[----:B------:R-:W-:-:S00]  /*4340*/  NOP ;  /* 0x0000000000007918 */ /* 0x000fc00000000000 */
        /* <DEDUP_REMOVED lines=11> */
.L_x_112:


//--------------------- .nv.shared.reserved.0     --------------------------
	.section	.nv.shared.reserved.0,"aw",@nobits
	.weak		__nv_reservedSMEM_offset_0_alias
	.size		__nv_reservedSMEM_offset_0_alias, 0, 64
	.other		__nv_reservedSMEM_offset_0_alias,@"STO_CUDA_RESERVED_SHARED STV_DEFAULT"
__nv_reservedSMEM_offset_0_alias:
	.zero		0
	.zero		64


//--------------------- .nv.constant0._Z6renderPjP4Nodejjff --------------------------
	.section	.nv.constant0._Z6renderPjP4Nodejjff,"a",@progbits
	.sectionflags	@""
	.align	4
.nv.constant0._Z6renderPjP4Nodejjff:
	.zero		928


//--------------------- SYMBOLS --------------------------

	.type		.nv.reservedSmem.offset0,@object
	.size		.nv.reservedSmem.offset0,0x4
